def attn_fwd(
    Q,
    K,
    V,
    Out,
    Lse,
    sm_scale,
    stride_qz,
    stride_qh,
    stride_qm,
    stride_qk,
    stride_kz,
    stride_kh,
    stride_kn,
    stride_kk,
    stride_vz,
    stride_vh,
    stride_vn,
    stride_vk,
    stride_oz,
    stride_oh,
    stride_om,
    stride_ok,
    seqlen_q,
    seqlen_k,
    BLOCK_M: tl.constexpr,
    BLOCK_N: tl.constexpr,
    HEAD_DIM: tl.constexpr,
    CAUSAL: tl.constexpr,
):
    start_m = tl.program_id(0)
    off_hz = tl.program_id(1)
    q_off = off_hz * stride_qh
    k_off = off_hz * stride_kh
    v_off = off_hz * stride_vh
    offs_m = start_m * BLOCK_M + tl.arange(0, BLOCK_M)
    offs_d = tl.arange(0, HEAD_DIM)
    offs_n = tl.arange(0, BLOCK_N)
    q_ptrs = Q + q_off + offs_m[:, None] * stride_qm + offs_d[None, :] * stride_qk
    k_ptrs = K + k_off + offs_d[:, None] * stride_kk + offs_n[None, :] * stride_kn
    v_ptrs = V + v_off + offs_n[:, None] * stride_vn + offs_d[None, :] * stride_vk
    m_i = tl.full([BLOCK_M], float("-inf"), dtype=tl.float32)
    l_i = tl.zeros([BLOCK_M], dtype=tl.float32) + 1.0
    acc = tl.zeros([BLOCK_M, HEAD_DIM], dtype=tl.float32)
    q = tl.load(q_ptrs)
    acc, l_i, m_i = _attn_fwd_inner(
        acc,
        l_i,
        m_i,
        q,
        k_ptrs,
        v_ptrs,
        sm_scale,
        stride_kn,
        stride_vn,
        start_m,
        seqlen_k,
        BLOCK_M,
        BLOCK_N,
        HEAD_DIM,
        CAUSAL,
    )
    acc = acc / l_i[:, None]
    lse = m_i + tl.math.log2(l_i) / 1.4426950408889634
    o_ptrs = (
        Out
        + off_hz * stride_oh
        + offs_m[:, None] * stride_om
        + offs_d[None, :] * stride_ok
    )
    tl.store(o_ptrs, acc.to(Out.dtype.element_ty))
    tl.store(Lse + off_hz * seqlen_q + offs_m, lse)

# config = {"BLOCK_M": 128, "BLOCK_N": 32, "HEAD_DIM": 32, "arch": "sm_80", "causal": false, "dtype": "bf16", "num_stages": 2, "num_warps": 4}
# arch = sm_80


// ===== COMPILED SASS (sm_80) =====

	.target	sm_80

	.elftype	@"ET_EXEC"


//--------------------- .note.nv.tkinfo           --------------------------
	.section	.note.nv.tkinfo,"",@"SHT_NOTE"
	.sectionflags	@"SHF_NOTE_NV_TKINFO"
	.tkinfo
        /*0018*/ 	.word	0x00000002
        /*0030*/ 	.string	""
        /*0030*/ 	.string	"ptxas"
        /*0030*/ 	.string	"Cuda compilation tools, release 13.0, V13.0.88"
        /*0030*/ 	.string	"Build cuda_13.0.r13.0/compiler.36424714_0"
        /*0030*/ 	.string	"-v  -suppress-debug-info  -lineinfo  -arch sm_80 "



//--------------------- .note.nv.cuinfo           --------------------------
	.section	.note.nv.cuinfo,"",@"SHT_NOTE"
	.sectionflags	@"SHF_NOTE_NV_CUINFO"
        /*0018*/ 	.short	0x0002
        /*001a*/ 	.short	0x0050
        /*001c*/ 	.short	0x0082
	.zero		2


//--------------------- .nv.info                  --------------------------
	.section	.nv.info,"",@"SHT_CUDA_INFO"
	.align	4


	//----- nvinfo : EIATTR_REGCOUNT
	.align		4
        /*0000*/ 	.byte	0x04, 0x2f
        /*0002*/ 	.short	(.L_2 - .L_1)
	.align		4
.L_1:
        /*0004*/ 	.word	index@(attn_fwd)
        /*0008*/ 	.word	0x0000009a


	//----- nvinfo : EIATTR_FRAME_SIZE
	.align		4
.L_2:
        /*000c*/ 	.byte	0x04, 0x11
        /*000e*/ 	.short	(.L_4 - .L_3)
	.align		4
.L_3:
        /*0010*/ 	.word	index@(attn_fwd)
        /*0014*/ 	.word	0x00000000


	//----- nvinfo : EIATTR_MIN_STACK_SIZE
	.align		4
.L_4:
        /*0018*/ 	.byte	0x04, 0x12
        /*001a*/ 	.short	(.L_6 - .L_5)
	.align		4
.L_5:
        /*001c*/ 	.word	index@(attn_fwd)
        /*0020*/ 	.word	0x00000000
.L_6:


//--------------------- .nv.info.attn_fwd         --------------------------
	.section	.nv.info.attn_fwd,"",@"SHT_CUDA_INFO"
	.sectionflags	@""
	.align	4


	//----- nvinfo : EIATTR_CUDA_API_VERSION
	.align		4
        /*0000*/ 	.byte	0x04, 0x37
        /*0002*/ 	.short	(.L_8 - .L_7)
.L_7:
        /*0004*/ 	.word	0x00000082


	//----- nvinfo : EIATTR_SW2861232_WAR
	.align		4
.L_8:
        /*0008*/ 	.byte	0x01, 0x35
	.zero		2


	//----- nvinfo : EIATTR_PARAM_CBANK
	.align		4
        /*000c*/ 	.byte	0x04, 0x0a
        /*000e*/ 	.short	(.L_10 - .L_9)
	.align		4
.L_9:
        /*0010*/ 	.word	index@(.nv.constant0.attn_fwd)
        /*0014*/ 	.short	0x0160
        /*0016*/ 	.short	0x0088


	//----- nvinfo : EIATTR_CBANK_PARAM_SIZE
	.align		4
.L_10:
        /*0018*/ 	.byte	0x03, 0x19
        /*001a*/ 	.short	0x0088


	//----- nvinfo : EIATTR_KPARAM_INFO
	.align		4
        /*001c*/ 	.byte	0x04, 0x17
        /*001e*/ 	.short	(.L_12 - .L_11)
.L_11:
        /*0020*/ 	.word	0x00000000
        /*0024*/ 	.short	0x0019
        /*0026*/ 	.short	0x0080
        /*0028*/ 	.byte	0x00, 0xf4, 0x21, 0x00


	//----- nvinfo : EIATTR_KPARAM_INFO
	.align		4
.L_12:
        /*002c*/ 	.byte	0x04, 0x17
        /*002e*/ 	.short	(.L_14 - .L_13)
.L_13:
        /*0030*/ 	.word	0x00000000
        /*0034*/ 	.short	0x0018
        /*0036*/ 	.short	0x0078
        /*0038*/ 	.byte	0x00, 0xf4, 0x21, 0x00


	//----- nvinfo : EIATTR_KPARAM_INFO
	.align		4
.L_14:
        /*003c*/ 	.byte	0x04, 0x17
        /*003e*/ 	.short	(.L_16 - .L_15)
.L_15:
        /*0040*/ 	.word	0x00000000
        /*0044*/ 	.short	0x0017
        /*0046*/ 	.short	0x0070
        /*0048*/ 	.byte	0x00, 0xf0, 0x11, 0x00


	//----- nvinfo : EIATTR_KPARAM_INFO
	.align		4
.L_16:
        /*004c*/ 	.byte	0x04, 0x17
        /*004e*/ 	.short	(.L_18 - .L_17)
.L_17:
        /*0050*/ 	.word	0x00000000
        /*0054*/ 	.short	0x0016
        /*0056*/ 	.short	0x006c
        /*0058*/ 	.byte	0x00, 0xf0, 0x11, 0x00


	//----- nvinfo : EIATTR_KPARAM_INFO
	.align		4
.L_18:
        /*005c*/ 	.byte	0x04, 0x17
        /*005e*/ 	.short	(.L_20 - .L_19)
.L_19:
        /*0060*/ 	.word	0x00000000
        /*0064*/ 	.short	0x0015
        /*0066*/ 	.short	0x0068
        /*0068*/ 	.byte	0x00, 0xf0, 0x11, 0x00


	//----- nvinfo : EIATTR_KPARAM_INFO
	.align		4
.L_20:
        /*006c*/ 	.byte	0x04, 0x17
        /*006e*/ 	.short	(.L_22 - .L_21)
.L_21:
        /*0070*/ 	.word	0x00000000
        /*0074*/ 	.short	0x0014
        /*0076*/ 	.short	0x0064
        /*0078*/ 	.byte	0x00, 0xf0, 0x11, 0x00


	//----- nvinfo : EIATTR_KPARAM_INFO
	.align		4
.L_22:
        /*007c*/ 	.byte	0x04, 0x17
        /*007e*/ 	.short	(.L_24 - .L_23)
.L_23:
        /*0080*/ 	.word	0x00000000
        /*0084*/ 	.short	0x0013
        /*0086*/ 	.short	0x0060
        /*0088*/ 	.byte	0x00, 0xf0, 0x11, 0x00


	//----- nvinfo : EIATTR_KPARAM_INFO
	.align		4
.L_24:
        /*008c*/ 	.byte	0x04, 0x17
        /*008e*/ 	.short	(.L_26 - .L_25)
.L_25:
        /*0090*/ 	.word	0x00000000
        /*0094*/ 	.short	0x0012
        /*0096*/ 	.short	0x005c
        /*0098*/ 	.byte	0x00, 0xf0, 0x11, 0x00


	//----- nvinfo : EIATTR_KPARAM_INFO
	.align		4
.L_26:
        /*009c*/ 	.byte	0x04, 0x17
        /*009e*/ 	.short	(.L_28 - .L_27)
.L_27:
        /*00a0*/ 	.word	0x00000000
        /*00a4*/ 	.short	0x0011
        /*00a6*/ 	.short	0x0058
        /*00a8*/ 	.byte	0x00, 0xf0, 0x11, 0x00


	//----- nvinfo : EIATTR_KPARAM_INFO
	.align		4
.L_28:
        /*00ac*/ 	.byte	0x04, 0x17
        /*00ae*/ 	.short	(.L_30 - .L_29)
.L_29:
        /*00b0*/ 	.word	0x00000000
        /*00b4*/ 	.short	0x0010
        /*00b6*/ 	.short	0x0054
        /*00b8*/ 	.byte	0x00, 0xf0, 0x11, 0x00


	//----- nvinfo : EIATTR_KPARAM_INFO
	.align		4
.L_30:
        /*00bc*/ 	.byte	0x04, 0x17
        /*00be*/ 	.short	(.L_32 - .L_31)
.L_31:
        /*00c0*/ 	.word	0x00000000
        /*00c4*/ 	.short	0x000f
        /*00c6*/ 	.short	0x0050
        /*00c8*/ 	.byte	0x00, 0xf0, 0x11, 0x00


	//----- nvinfo : EIATTR_KPARAM_INFO
	.align		4
.L_32:
        /*00cc*/ 	.byte	0x04, 0x17
        /*00ce*/ 	.short	(.L_34 - .L_33)
.L_33:
        /*00d0*/ 	.word	0x00000000
        /*00d4*/ 	.short	0x000e
        /*00d6*/ 	.short	0x004c
        /*00d8*/ 	.byte	0x00, 0xf0, 0x11, 0x00


	//----- nvinfo : EIATTR_KPARAM_INFO
	.align		4
.L_34:
        /*00dc*/ 	.byte	0x04, 0x17
        /*00de*/ 	.short	(.L_36 - .L_35)
.L_35:
        /*00e0*/ 	.word	0x00000000
        /*00e4*/ 	.short	0x000d
        /*00e6*/ 	.short	0x0048
        /*00e8*/ 	.byte	0x00, 0xf0, 0x11, 0x00


	//----- nvinfo : EIATTR_KPARAM_INFO
	.align		4
.L_36:
        /*00ec*/ 	.byte	0x04, 0x17
        /*00ee*/ 	.short	(.L_38 - .L_37)
.L_37:
        /*00f0*/ 	.word	0x00000000
        /*00f4*/ 	.short	0x000c
        /*00f6*/ 	.short	0x0044
        /*00f8*/ 	.byte	0x00, 0xf0, 0x11, 0x00


	//----- nvinfo : EIATTR_KPARAM_INFO
	.align		4
.L_38:
        /*00fc*/ 	.byte	0x04, 0x17
        /*00fe*/ 	.short	(.L_40 - .L_39)
.L_39:
        /*0100*/ 	.word	0x00000000
        /*0104*/ 	.short	0x000b
        /*0106*/ 	.short	0x0040
        /*0108*/ 	.byte	0x00, 0xf0, 0x11, 0x00


	//----- nvinfo : EIATTR_KPARAM_INFO
	.align		4
.L_40:
        /*010c*/ 	.byte	0x04, 0x17
        /*010e*/ 	.short	(.L_42 - .L_41)
.L_41:
        /*0110*/ 	.word	0x00000000
        /*0114*/ 	.short	0x000a
        /*0116*/ 	.short	0x003c
        /*0118*/ 	.byte	0x00, 0xf0, 0x11, 0x00


	//----- nvinfo : EIATTR_KPARAM_INFO
	.align		4
.L_42:
        /*011c*/ 	.byte	0x04, 0x17
        /*011e*/ 	.short	(.L_44 - .L_43)
.L_43:
        /*0120*/ 	.word	0x00000000
        /*0124*/ 	.short	0x0009
        /*0126*/ 	.short	0x0038
        /*0128*/ 	.byte	0x00, 0xf0, 0x11, 0x00


	//----- nvinfo : EIATTR_KPARAM_INFO
	.align		4
.L_44:
        /*012c*/ 	.byte	0x04, 0x17
        /*012e*/ 	.short	(.L_46 - .L_45)
.L_45:
        /*0130*/ 	.word	0x00000000
        /*0134*/ 	.short	0x0008
        /*0136*/ 	.short	0x0034
        /*0138*/ 	.byte	0x00, 0xf0, 0x11, 0x00


	//----- nvinfo : EIATTR_KPARAM_INFO
	.align		4
.L_46:
        /*013c*/ 	.byte	0x04, 0x17
        /*013e*/ 	.short	(.L_48 - .L_47)
.L_47:
        /*0140*/ 	.word	0x00000000
        /*0144*/ 	.short	0x0007
        /*0146*/ 	.short	0x0030
        /*0148*/ 	.byte	0x00, 0xf0, 0x11, 0x00


	//----- nvinfo : EIATTR_KPARAM_INFO
	.align		4
.L_48:
        /*014c*/ 	.byte	0x04, 0x17
        /*014e*/ 	.short	(.L_50 - .L_49)
.L_49:
        /*0150*/ 	.word	0x00000000
        /*0154*/ 	.short	0x0006
        /*0156*/ 	.short	0x002c
        /*0158*/ 	.byte	0x00, 0xf0, 0x11, 0x00


	//----- nvinfo : EIATTR_KPARAM_INFO
	.align		4
.L_50:
        /*015c*/ 	.byte	0x04, 0x17
        /*015e*/ 	.short	(.L_52 - .L_51)
.L_51:
        /*0160*/ 	.word	0x00000000
        /*0164*/ 	.short	0x0005
        /*0166*/ 	.short	0x0028
        /*0168*/ 	.byte	0x00, 0xf0, 0x11, 0x00


	//----- nvinfo : EIATTR_KPARAM_INFO
	.align		4
.L_52:
        /*016c*/ 	.byte	0x04, 0x17
        /*016e*/ 	.short	(.L_54 - .L_53)
.L_53:
        /*0170*/ 	.word	0x00000000
        /*0174*/ 	.short	0x0004
        /*0176*/ 	.short	0x0020
        /*0178*/ 	.byte	0x00, 0xf4, 0x21, 0x00


	//----- nvinfo : EIATTR_KPARAM_INFO
	.align		4
.L_54:
        /*017c*/ 	.byte	0x04, 0x17
        /*017e*/ 	.short	(.L_56 - .L_55)
.L_55:
        /*0180*/ 	.word	0x00000000
        /*0184*/ 	.short	0x0003
        /*0186*/ 	.short	0x0018
        /*0188*/ 	.byte	0x00, 0xf4, 0x21, 0x00


	//----- nvinfo : EIATTR_KPARAM_INFO
	.align		4
.L_56:
        /*018c*/ 	.byte	0x04, 0x17
        /*018e*/ 	.short	(.L_58 - .L_57)
.L_57:
        /*0190*/ 	.word	0x00000000
        /*0194*/ 	.short	0x0002
        /*0196*/ 	.short	0x0010
        /*0198*/ 	.byte	0x00, 0xf4, 0x21, 0x00


	//----- nvinfo : EIATTR_KPARAM_INFO
	.align		4
.L_58:
        /*019c*/ 	.byte	0x04, 0x17
        /*019e*/ 	.short	(.L_60 - .L_59)
.L_59:
        /*01a0*/ 	.word	0x00000000
        /*01a4*/ 	.short	0x0001
        /*01a6*/ 	.short	0x0008
        /*01a8*/ 	.byte	0x00, 0xf4, 0x21, 0x00


	//----- nvinfo : EIATTR_KPARAM_INFO
	.align		4
.L_60:
        /*01ac*/ 	.byte	0x04, 0x17
        /*01ae*/ 	.short	(.L_62 - .L_61)
.L_61:
        /*01b0*/ 	.word	0x00000000
        /*01b4*/ 	.short	0x0000
        /*01b6*/ 	.short	0x0000
        /*01b8*/ 	.byte	0x00, 0xf4, 0x21, 0x00


	//----- nvinfo : EIATTR_MAXREG_COUNT
	.align		4
.L_62:
        /*01bc*/ 	.byte	0x03, 0x1b
        /*01be*/ 	.short	0x00ff


	//----- nvinfo : EIATTR_NUM_BARRIERS
	.align		4
        /*01c0*/ 	.byte	0x02, 0x4c
        /*01c2*/ 	.byte	0x01
	.zero		1


	//----- nvinfo : EIATTR_MERCURY_ISA_VERSION
	.align		4
        /*01c4*/ 	.byte	0x03, 0x5f
        /*01c6*/ 	.short	0x0000


	//----- nvinfo : EIATTR_COOP_GROUP_MASK_REGIDS
	.align		4
        /*01c8*/ 	.byte	0x04, 0x29
        /*01ca*/ 	.short	(.L_64 - .L_63)


	//   ....[0]....
.L_63:
        /*01cc*/ 	.word	0xffffffff


	//   ....[1]....
        /*01d0*/ 	.word	0xffffffff


	//   ....[2]....
        /*01d4*/ 	.word	0xffffffff


	//   ....[3]....
        /*01d8*/ 	.word	0xffffffff


	//   ....[4]....
        /*01dc*/ 	.word	0xffffffff


	//   ....[5]....
        /*01e0*/ 	.word	0xffffffff


	//   ....[6]....
        /*01e4*/ 	.word	0xffffffff


	//   ....[7]....
        /*01e8*/ 	.word	0xffffffff


	//   ....[8]....
        /*01ec*/ 	.word	0xffffffff


	//   ....[9]....
        /*01f0*/ 	.word	0xffffffff


	//   ....[10]....
        /*01f4*/ 	.word	0xffffffff


	//   ....[11]....
        /*01f8*/ 	.word	0xffffffff


	//   ....[12]....
        /*01fc*/ 	.word	0xffffffff


	//   ....[13]....
        /*0200*/ 	.word	0xffffffff


	//   ....[14]....
        /*0204*/ 	.word	0xffffffff


	//   ....[15]....
        /*0208*/ 	.word	0xffffffff


	//----- nvinfo : EIATTR_COOP_GROUP_INSTR_OFFSETS
	.align		4
.L_64:
        /*020c*/ 	.byte	0x04, 0x28
        /*020e*/ 	.short	(.L_66 - .L_65)


	//   ....[0]....
.L_65:
        /*0210*/ 	.word	0x000019b0


	//   ....[1]....
        /*0214*/ 	.word	0x00001a70


	//   ....[2]....
        /*0218*/ 	.word	0x00001b30


	//   ....[3]....
        /*021c*/ 	.word	0x00001c70


	//   ....[4]....
        /*0220*/ 	.word	0x00001db0


	//   ....[5]....
        /*0224*/ 	.word	0x00001f20


	//   ....[6]....
        /*0228*/ 	.word	0x00001f50


	//   ....[7]....
        /*022c*/ 	.word	0x00001fc0


	//   ....[8]....
        /*0230*/ 	.word	0x00002a40


	//   ....[9]....
        /*0234*/ 	.word	0x00002a50


	//   ....[10]....
        /*0238*/ 	.word	0x00002a60


	//   ....[11]....
        /*023c*/ 	.word	0x00002a70


	//   ....[12]....
        /*0240*/ 	.word	0x00002b10


	//   ....[13]....
        /*0244*/ 	.word	0x00002b20


	//   ....[14]....
        /*0248*/ 	.word	0x00002b30


	//   ....[15]....
        /*024c*/ 	.word	0x00002b40


	//----- nvinfo : EIATTR_EXIT_INSTR_OFFSETS
	.align		4
.L_66:
        /*0250*/ 	.byte	0x04, 0x1c
        /*0252*/ 	.short	(.L_68 - .L_67)


	//   ....[0]....
.L_67:
        /*0254*/ 	.word	0x00004b60


	//----- nvinfo : EIATTR_REQNTID
	.align		4
.L_68:
        /*0258*/ 	.byte	0x04, 0x10
        /*025a*/ 	.short	(.L_70 - .L_69)
.L_69:
        /*025c*/ 	.word	0x00000080
        /*0260*/ 	.word	0x00000001
        /*0264*/ 	.word	0x00000001
.L_70:


//--------------------- .nv.callgraph             --------------------------
	.section	.nv.callgraph,"",@"SHT_CUDA_CALLGRAPH"
	.align	4
	.sectionentsize	8
	.align		4
        /*0000*/ 	.word	0x00000000
	.align		4
        /*0004*/ 	.word	0xffffffff
	.align		4
        /*0008*/ 	.word	0x00000000
	.align		4
        /*000c*/ 	.word	0xfffffffe
	.align		4
        /*0010*/ 	.word	0x00000000
	.align		4
        /*0014*/ 	.word	0xfffffffd
	.align		4
        /*0018*/ 	.word	0x00000000
	.align		4
        /*001c*/ 	.word	0xfffffffc


//--------------------- .nv.rel.action            --------------------------
	.section	.nv.rel.action,"",@"SHT_CUDA_RELOCINFO"
	.align	8
	.sectionentsize	8
        /*0000*/ 	.byte	0x73, 0x00, 0x00, 0x00, 0x00, 0x00, 0x00, 0x00, 0x00, 0x00, 0x00, 0x11, 0x25, 0x00, 0x05, 0x36


//--------------------- .nv.constant4             --------------------------
	.section	.nv.constant4,"a",@progbits
	.align	8
	.align		8
.nv.constant4:
        /*0000*/ 	.dword	_$_str


//--------------------- .nv.constant0.attn_fwd    --------------------------
	.section	.nv.constant0.attn_fwd,"a",@progbits
	.sectionflags	@""
	.align	4
.nv.constant0.attn_fwd:
	.zero		488


//--------------------- .text.attn_fwd            --------------------------
	.section	.text.attn_fwd,"ax",@progbits
	.sectioninfo	@"SHI_REGISTERS=154"
	.align	128
        .global         attn_fwd
        .type           attn_fwd,@function
        .size           attn_fwd,(.L_x_4 - attn_fwd)
        .other          attn_fwd,@"STO_CUDA_ENTRY STV_DEFAULT"
attn_fwd:
.text.attn_fwd:
[----:B------:R-:W-:Y:S02]  /*0000*/  MOV R1, c[0x0][0x28] ;  /* 0x00000a0000017a02 */ /* 0x000fe40000000f00 */
[----:B------:R-:W0:Y:S01]  /*0010*/  S2R R2, SR_TID.X ;  /* 0x0000000000027919 */ /* 0x000e220000002100 */
[----:B------:R-:W-:Y:S01]  /*0020*/  MOV R37, c[0x0][0x198] ;  /* 0x0000660000257a02 */ /* 0x000fe20000000f00 */
[----:B------:R-:W-:Y:S02]  /*0030*/  ULDC.64 UR4, c[0x0][0x118] ;  /* 0x0000460000047ab9 */ /* 0x000fe40000000a00 */
[----:B------:R-:W1:Y:S01]  /*0040*/  S2R R5, SR_CTAID.X ;  /* 0x0000000000057919 */ /* 0x000e620000002500 */
[C---:B------:R-:W-:Y:S01]  /*0050*/  SHF.L.U32 R17, R37.reuse, 0x3, RZ ;  /* 0x0000000325117819 */ /* 0x040fe200000006ff */
[C---:B------:R-:W-:Y:S01]  /*0060*/  IMAD R43, R37.reuse, 0x30, RZ ;  /* 0x00000030252b7824 */ /* 0x040fe200078e02ff */
[C---:B------:R-:W-:Y:S01]  /*0070*/  SHF.L.U32 R31, R37.reuse, 0x4, RZ ;  /* 0x00000004251f7819 */ /* 0x040fe200000006ff */
[----:B------:R-:W2:Y:S01]  /*0080*/  S2R R3, SR_CTAID.Y ;  /* 0x0000000000037919 */ /* 0x000ea20000002600 */
[C---:B------:R-:W-:Y:S01]  /*0090*/  IMAD R29, R37.reuse, 0xc, RZ ;  /* 0x0000000c251d7824 */ /* 0x040fe200078e02ff */
[C---:B------:R-:W-:Y:S01]  /*00a0*/  SHF.L.U32 R11, R37.reuse, 0x2, RZ ;  /* 0x00000002250b7819 */ /* 0x040fe200000006ff */
[C---:B------:R-:W-:Y:S01]  /*00b0*/  IMAD R35, R37.reuse, 0x18, RZ ;  /* 0x0000001825237824 */ /* 0x040fe200078e02ff */
[CC--:B------:R-:W-:Y:S01]  /*00c0*/  LEA R13, R37.reuse, R37.reuse, 0x2 ;  /* 0x00000025250d7211 */ /* 0x0c0fe200078e10ff */
[C---:B------:R-:W-:Y:S01]  /*00d0*/  IMAD R39, R37.reuse, 0x24, RZ ;  /* 0x0000002425277824 */ /* 0x040fe200078e02ff */
[CC--:B------:R-:W-:Y:S01]  /*00e0*/  LEA R19, R37.reuse, -R37.reuse, 0x3 ;  /* 0x8000002525137211 */ /* 0x0c0fe200078e18ff */
[C---:B------:R-:W-:Y:S01]  /*00f0*/  IMAD R15, R37.reuse, 0x6, RZ ;  /* 0x00000006250f7824 */ /* 0x040fe200078e02ff */
[CC--:B------:R-:W-:Y:S01]  /*0100*/  LEA R9, R37.reuse, R37.reuse, 0x1 ;  /* 0x0000002525097211 */ /* 0x0c0fe200078e08ff */
[C---:B------:R-:W-:Y:S01]  /*0110*/  IMAD R23, R37.reuse, 0xa, RZ ;  /* 0x0000000a25177824 */ /* 0x040fe200078e02ff */
[CC--:B------:R-:W-:Y:S01]  /*0120*/  LEA R21, R37.reuse, R37.reuse, 0x3 ;  /* 0x0000002525157211 */ /* 0x0c0fe200078e18ff */
[C---:B------:R-:W-:Y:S01]  /*0130*/  IMAD R57, R37.reuse, 0xe, RZ ;  /* 0x0000000e25397824 */ /* 0x040fe200078e02ff */
[CC--:B------:R-:W-:Y:S01]  /*0140*/  LEA R59, R37.reuse, -R37.reuse, 0x4 ;  /* 0x80000025253b7211 */ /* 0x0c0fe200078e20ff */
[C---:B------:R-:W-:Y:S01]  /*0150*/  IMAD R41, R37.reuse, 0x26, RZ ;  /* 0x0000002625297824 */ /* 0x040fe200078e02ff */
[CC--:B------:R-:W-:Y:S01]  /*0160*/  LEA R61, R37.reuse, R37.reuse, 0x4 ;  /* 0x00000025253d7211 */ /* 0x0c0fe200078e20ff */
[C---:B------:R-:W-:Y:S01]  /*0170*/  IMAD R63, R37.reuse, 0x12, RZ ;  /* 0x00000012253f7824 */ /* 0x040fe200078e02ff */
[----:B0-----:R-:W-:Y:S01]  /*0180*/  LOP3.LUT R4, R2, 0x7f, RZ, 0xc0, !PT ;  /* 0x0000007f02047812 */ /* 0x001fe200078ec0ff */
[C---:B------:R-:W-:Y:S01]  /*0190*/  IMAD R67, R37.reuse, 0x14, RZ ;  /* 0x0000001425437824 */ /* 0x040fe200078e02ff */
[C---:B------:R-:W-:Y:S01]  /*01a0*/  LEA R87, R37.reuse, -R37, 0x5 ;  /* 0x8000002525577211 */ /* 0x040fe200078e28ff */
[----:B------:R-:W-:Y:S01]  /*01b0*/  IMAD R71, R37, 0x16, RZ ;  /* 0x0000001625477824 */ /* 0x000fe200078e02ff */
[----:B-1----:R-:W-:Y:S01]  /*01c0*/  LEA R5, R5, R4, 0x7 ;  /* 0x0000000405057211 */ /* 0x002fe200078e38ff */
[----:B------:R-:W-:-:S02]  /*01d0*/  IMAD R33, R37, 0x22, RZ ;  /* 0x0000002225217824 */ /* 0x000fc400078e02ff */
[----:B------:R-:W-:Y:S02]  /*01e0*/  IMAD R45, R37, 0x28, RZ ;  /* 0x00000028252d7824 */ /* 0x000fe400078e02ff */
[----:B--2---:R-:W-:Y:S02]  /*01f0*/  IMAD R0, R3, c[0x0][0x190], RZ ;  /* 0x0000640003007a24 */ /* 0x004fe400078e02ff */
[----:B------:R-:W-:Y:S02]  /*0200*/  IMAD R6, R5, c[0x0][0x194], RZ ;  /* 0x0000650005067a24 */ /* 0x000fe400078e02ff */
[----:B------:R-:W-:Y:S01]  /*0210*/  IMAD R25, R37, 0xb, RZ ;  /* 0x0000000b25197824 */ /* 0x000fe200078e02ff */
[C---:B------:R-:W-:Y:S01]  /*0220*/  SHF.L.U32 R26, R0.reuse, 0x1, RZ ;  /* 0x00000001001a7819 */ /* 0x040fe200000006ff */
[----:B------:R-:W-:Y:S01]  /*0230*/  IMAD.HI R0, R0, 0x2, RZ ;  /* 0x0000000200007827 */ /* 0x000fe200078e02ff */
[----:B------:R-:W-:-:S03]  /*0240*/  SHF.L.U32 R27, R6, 0x1, RZ ;  /* 0x00000001061b7819 */ /* 0x000fc600000006ff */
[----:B------:R-:W-:Y:S01]  /*0250*/  IMAD.HI R7, R6, 0x2, RZ ;  /* 0x0000000206077827 */ /* 0x000fe200078e02ff */
[----:B------:R-:W-:-:S03]  /*0260*/  IADD3 R26, P0, P1, R27, c[0x0][0x160], R26 ;  /* 0x000058001b1a7a10 */ /* 0x000fc6000791e01a */
[----:B------:R-:W-:Y:S01]  /*0270*/  IMAD R53, R37, 0xd, RZ ;  /* 0x0000000d25357824 */ /* 0x000fe200078e02ff */
[----:B------:R-:W-:Y:S01]  /*0280*/  IADD3.X R27, R7, c[0x0][0x164], R0, P0, P1 ;  /* 0x00005900071b7a10 */ /* 0x000fe200007e2400 */
[C---:B------:R-:W-:Y:S01]  /*0290*/  IMAD R77, R37.reuse, 0x1a, RZ ;  /* 0x0000001a254d7824 */ /* 0x040fe200078e02ff */
[CC--:B------:R-:W-:Y:S01]  /*02a0*/  LEA R42, P4, R37.reuse, R26.reuse, 0x4 ;  /* 0x0000001a252a7211 */ /* 0x0c0fe200078820ff */
[C---:B------:R-:W-:Y:S01]  /*02b0*/  IMAD R81, R37.reuse, 0x1c, RZ ;  /* 0x0000001c25517824 */ /* 0x040fe200078e02ff */
[CC--:B------:R-:W-:Y:S01]  /*02c0*/  LEA R54, P5, R37.reuse, R26.reuse, 0x5 ;  /* 0x0000001a25367211 */ /* 0x0c0fe200078a28ff */
[----:B------:R-:W-:Y:S01]  /*02d0*/  IMAD R85, R37, 0x1e, RZ ;  /* 0x0000001e25557824 */ /* 0x000fe200078e02ff */
[-C--:B------:R-:W-:Y:S01]  /*02e0*/  IADD3 R16, P6, R43, R26.reuse, RZ ;  /* 0x0000001a2b107210 */ /* 0x080fe20007fde0ff */
[----:B------:R-:W-:Y:S01]  /*02f0*/  IMAD R65, R37, 0x13, RZ ;  /* 0x0000001325417824 */ /* 0x000fe200078e02ff */
[-C--:B------:R-:W-:Y:S01]  /*0300*/  LEA.HI.X.SX32 R43, R17, R27.reuse, 0x1, P4 ;  /* 0x0000001b112b7211 */ /* 0x080fe200020f0eff */
[----:B------:R-:W-:Y:S01]  /*0310*/  IMAD R69, R37, 0x15, RZ ;  /* 0x0000001525457824 */ /* 0x000fe200078e02ff */
[-C--:B------:R-:W-:Y:S01]  /*0320*/  LEA.HI.X.SX32 R55, R31, R27.reuse, 0x1, P5 ;  /* 0x0000001b1f377211 */ /* 0x080fe200028f0eff */
[----:B------:R-:W-:Y:S01]  /*0330*/  IMAD R89, R37, 0x2a, RZ ;  /* 0x0000002a25597824 */ /* 0x000fe200078e02ff */
[-C--:B------:R-:W-:Y:S01]  /*0340*/  IADD3 R38, P4, R29, R26.reuse, RZ ;  /* 0x0000001a1d267210 */ /* 0x080fe20007f9e0ff */
[----:B------:R-:W-:Y:S01]  /*0350*/  IMAD R91, R37, 0x2c, RZ ;  /* 0x0000002c255b7824 */ /* 0x000fe200078e02ff */
[-C--:B------:R-:W-:Y:S01]  /*0360*/  IADD3 R50, P5, R35, R26.reuse, RZ ;  /* 0x0000001a23327210 */ /* 0x080fe20007fbe0ff */
[C---:B------:R-:W-:Y:S01]  /*0370*/  IMAD R73, R37.reuse, 0x17, RZ ;  /* 0x0000001725497824 */ /* 0x040fe200078e02ff */
[C---:B------:R-:W-:Y:S01]  /*0380*/  SHF.L.U32 R7, R37.reuse, 0x1, RZ ;  /* 0x0000000125077819 */ /* 0x040fe200000006ff */
        /* <DEDUP_REMOVED lines=8> */
[C---:B------:R-:W-:Y:S01]  /*0410*/  IMAD R79, R37.reuse, 0x1b, RZ ;  /* 0x0000001b254f7824 */ /* 0x040fe200078e02ff */
[CC--:B------:R-:W-:Y:S01]  /*0420*/  LEA R30, P5, R37.reuse, R26.reuse, 0x2 ;  /* 0x0000001a251e7211 */ /* 0x0c0fe200078a10ff */
[----:B------:R-:W-:Y:S01]  /*0430*/  IMAD R99, R37, 0x36, RZ ;  /* 0x0000003625637824 */ /* 0x000fe200078e02ff */
[-C--:B------:R-:W-:Y:S01]  /*0440*/  LEA.HI.X.SX32 R17, R35, R27.reuse, 0x1, P6 ;  /* 0x0000001b23117211 */ /* 0x080fe200030f0eff */
[C---:B------:R-:W-:Y:S01]  /*0450*/  IMAD R101, R37.reuse, 0x38, RZ ;  /* 0x0000003825657824 */ /* 0x040fe200078e02ff */
[CC--:B------:R-:W-:Y:S01]  /*0460*/  LEA R34, P6, R37.reuse, R26.reuse, 0x3 ;  /* 0x0000001a25227211 */ /* 0x0c0fe200078c18ff */
[C---:B------:R-:W-:Y:S01]  /*0470*/  IMAD R83, R37.reuse, 0x1d, RZ ;  /* 0x0000001d25537824 */ /* 0x040fe200078e02ff */
[CC--:B------:R-:W-:Y:S01]  /*0480*/  LEA.HI.X.SX32 R29, R37.reuse, R27.reuse, 0x1, P4 ;  /* 0x0000001b251d7211 */ /* 0x0c0fe200020f0eff */
[----:B------:R-:W-:Y:S01]  /*0490*/  IMAD R103, R37, 0x3a, RZ ;  /* 0x0000003a25677824 */ /* 0x000fe200078e02ff */
[----:B------:R-:W-:Y:S01]  /*04a0*/  LEA.HI.X.SX32 R31, R7, R27, 0x1, P5 ;  /* 0x0000001b071f7211 */ /* 0x000fe200028f0eff */
[----:B------:R-:W-:Y:S01]  /*04b0*/  IMAD R105, R37, 0x3c, RZ ;  /* 0x0000003c25697824 */ /* 0x000fe200078e02ff */
[-C--:B------:R-:W-:Y:S01]  /*04c0*/  IADD3 R36, P4, R23, R26.reuse, RZ ;  /* 0x0000001a17247210 */ /* 0x080fe20007f9e0ff */
[----:B------:R-:W-:Y:S01]  /*04d0*/  IMAD R107, R37, 0x3e, RZ ;  /* 0x0000003e256b7824 */ /* 0x000fe200078e02ff */
[-C--:B------:R-:W-:Y:S01]  /*04e0*/  IADD3 R40, P5, R57, R26.reuse, RZ ;  /* 0x0000001a39287210 */ /* 0x080fe20007fbe0ff */
[----:B------:R-:W2:Y:S01]  /*04f0*/  LDG.E.U16 R42, [R42.64] ;  /* 0x000000042a2a7981 */ /* 0x000ea2000c1e1500 */
[----:B------:R-:W-:-:S02]  /*0500*/  IADD3 R32, P2, R15, R26, RZ ;  /* 0x0000001a0f207210 */ /* 0x000fc40007f5e0ff */
[-C--:B------:R-:W-:Y:S01]  /*0510*/  IADD3 R6, P3, R41, R26.reuse, RZ ;  /* 0x0000001a29067210 */ /* 0x080fe20007f7e0ff */
[----:B------:R-:W3:Y:S01]  /*0520*/  LDG.E.U16 R54, [R54.64] ;  /* 0x0000000436367981 */ /* 0x000ee2000c1e1500 */
[-C--:B------:R-:W-:Y:S02]  /*0530*/  LEA.HI.X.SX32 R35, R11, R27.reuse, 0x1, P6 ;  /* 0x0000001b0b237211 */ /* 0x080fe400030f0eff */
[-C--:B------:R-:W-:Y:S01]  /*0540*/  IADD3 R44, P6, R63, R26.reuse, RZ ;  /* 0x0000001a3f2c7210 */ /* 0x080fe20007fde0ff */
[----:B------:R0:W4:Y:S01]  /*0550*/  LDG.E.U16 R16, [R16.64] ;  /* 0x0000000410107981 */ /* 0x000122000c1e1500 */
[-C--:B------:R-:W-:Y:S02]  /*0560*/  LEA.HI.X.SX32 R37, R13, R27.reuse, 0x1, P4 ;  /* 0x0000001b0d257211 */ /* 0x080fe400020f0eff */
[----:B------:R-:W-:Y:S01]  /*0570*/  LEA.HI.X.SX32 R41, R19, R27, 0x1, P5 ;  /* 0x0000001b13297211 */ /* 0x000fe200028f0eff */
[----:B------:R-:W5:Y:S01]  /*0580*/  LDG.E.U16 R28, [R28.64] ;  /* 0x000000041c1c7981 */ /* 0x000f62000c1e1500 */
[----:B------:R-:W-:-:S02]  /*0590*/  IADD3 R12, P1, R33, R26, RZ ;  /* 0x0000001a210c7210 */ /* 0x000fc40007f3e0ff */
[-C--:B------:R-:W-:Y:S01]  /*05a0*/  IADD3 R46, P4, R67, R26.reuse, RZ ;  /* 0x0000001a432e7210 */ /* 0x080fe20007f9e0ff */
[----:B------:R-:W5:Y:S01]  /*05b0*/  LDG.E.U16 R30, [R30.64] ;  /* 0x000000041e1e7981 */ /* 0x000f62000c1e1500 */
[-C--:B------:R-:W-:Y:S02]  /*05c0*/  IADD3 R48, P5, R71, R26.reuse, RZ ;  /* 0x0000001a47307210 */ /* 0x080fe40007fbe0ff */
[-C--:B------:R-:W-:Y:S01]  /*05d0*/  LEA.HI.X.SX32 R33, R9, R27.reuse, 0x1, P2 ;  /* 0x0000001b09217211 */ /* 0x080fe200010f0eff */
[----:B------:R-:W5:Y:S01]  /*05e0*/  LDG.E.U16 R50, [R50.64] ;  /* 0x0000000432327981 */ /* 0x000f62000c1e1500 */
[-C--:B------:R-:W-:Y:S02]  /*05f0*/  IADD3 R10, P2, R45, R26.reuse, RZ ;  /* 0x0000001a2d0a7210 */ /* 0x080fe40007f5e0ff */
[----:B------:R-:W-:Y:S01]  /*0600*/  LEA.HI.X.SX32 R45, R21, R27, 0x1, P6 ;  /* 0x0000001b152d7211 */ /* 0x000fe200030f0eff */
[----:B------:R-:W5:Y:S01]  /*0610*/  LDG.E.U16 R32, [R32.64] ;  /* 0x0000000420207981 */ /* 0x000f62000c1e1500 */
[----:B------:R-:W-:-:S02]  /*0620*/  IADD3 R52, P6, R77, R26, RZ ;  /* 0x0000001a4d347210 */ /* 0x000fc40007fde0ff */
[-C--:B------:R-:W-:Y:S01]  /*0630*/  LEA.HI.X.SX32 R47, R23, R27.reuse, 0x1, P4 ;  /* 0x0000001b172f7211 */ /* 0x080fe200020f0eff */
[----:B------:R-:W5:Y:S01]  /*0640*/  LDG.E.U16 R44, [R44.64] ;  /* 0x000000042c2c7981 */ /* 0x000f62000c1e1500 */
[-C--:B------:R-:W-:Y:S02]  /*0650*/  LEA.HI.X.SX32 R49, R25, R27.reuse, 0x1, P5 ;  /* 0x0000001b19317211 */ /* 0x080fe400028f0eff */
[-C--:B------:R-:W-:Y:S01]  /*0660*/  IADD3 R22, P4, R81, R26.reuse, RZ ;  /* 0x0000001a51167210 */ /* 0x080fe20007f9e0ff */
[----:B------:R-:W5:Y:S01]  /*0670*/  LDG.E.U16 R46, [R46.64] ;  /* 0x000000042e2e7981 */ /* 0x000f62000c1e1500 */
[----:B------:R-:W-:Y:S02]  /*0680*/  IADD3 R14, P5, R85, R26, RZ ;  /* 0x0000001a550e7210 */ /* 0x000fe40007fbe0ff */
[-C--:B------:R-:W-:Y:S01]  /*0690*/  LEA.HI.X.SX32 R13, R61, R27.reuse, 0x1, P1 ;  /* 0x0000001b3d0d7211 */ /* 0x080fe200008f0eff */
[----:B------:R-:W5:Y:S01]  /*06a0*/  LDG.E.U16 R48, [R48.64] ;  /* 0x0000000430307981 */ /* 0x000f62000c1e1500 */
[----:B------:R-:W-:-:S02]  /*06b0*/  LEA.HI.X.SX32 R53, R53, R27, 0x1, P6 ;  /* 0x0000001b35357211 */ /* 0x000fc400030f0eff */
[-C--:B------:R-:W-:Y:S01]  /*06c0*/  IADD3 R56, P1, R95, R26.reuse, RZ ;  /* 0x0000001a5f387210 */ /* 0x080fe20007f3e0ff */
[----:B------:R1:W5:Y:S01]  /*06d0*/  LDG.E.U16 R12, [R12.64] ;  /* 0x000000040c0c7981 */ /* 0x000362000c1e1500 */
[-C--:B------:R-:W-:Y:S02]  /*06e0*/  LEA.HI.X.SX32 R9, R63, R27.reuse, 0x1, P0 ;  /* 0x0000001b3f097211 */ /* 0x080fe400000f0eff */
[-C--:B------:R-:W-:Y:S01]  /*06f0*/  IADD3 R24, P6, R89, R26.reuse, RZ ;  /* 0x0000001a59187210 */ /* 0x080fe20007fde0ff */
[----:B------:R-:W5:Y:S01]  /*0700*/  LDG.E.U16 R34, [R34.64] ;  /* 0x0000000422227981 */ /* 0x000f62000c1e1500 */
[-C--:B------:R-:W-:Y:S02]  /*0710*/  LEA.HI.X.SX32 R23, R57, R27.reuse, 0x1, P4 ;  /* 0x0000001b39177211 */ /* 0x080fe400020f0eff */
[----:B------:R-:W-:Y:S01]  /*0720*/  LEA.HI.X.SX32 R15, R59, R27, 0x1, P5 ;  /* 0x0000001b3b0f7211 */ /* 0x000fe200028f0eff */
[----:B------:R0:W5:Y:S01]  /*0730*/  LDG.E.U16 R8, [R8.64] ;  /* 0x0000000408087981 */ /* 0x000162000c1e1500 */
[----:B------:R-:W-:-:S02]  /*0740*/  IADD3 R58, P0, R97, R26, RZ ;  /* 0x0000001a613a7210 */ /* 0x000fc40007f1e0ff */
[-C--:B------:R-:W-:Y:S01]  /*0750*/  LEA.HI.X.SX32 R7, R65, R27.reuse, 0x1, P3 ;  /* 0x0000001b41077211 */ /* 0x080fe200018f0eff */
[----:B------:R-:W5:Y:S01]  /*0760*/  LDG.E.U16 R36, [R36.64] ;  /* 0x0000000424247981 */ /* 0x000f62000c1e1500 */
[-C--:B------:R-:W-:Y:S02]  /*0770*/  IADD3 R18, P4, R91, R26.reuse, RZ ;  /* 0x0000001a5b127210 */ /* 0x080fe40007f9e0ff */
[-C--:B------:R-:W-:Y:S01]  /*0780*/  IADD3 R20, P5, R93, R26.reuse, RZ ;  /* 0x0000001a5d147210 */ /* 0x080fe20007fbe0ff */
[----:B------:R0:W5:Y:S01]  /*0790*/  LDG.E.U16 R6, [R6.64] ;  /* 0x0000000406067981 */ /* 0x000162000c1e1500 */
[----:B------:R-:W-:Y:S02]  /*07a0*/  IADD3 R60, P3, R99, R26, RZ ;  /* 0x0000001a633c7210 */ /* 0x000fe40007f7e0ff */
[-C--:B------:R-:W-:Y:S01]  /*07b0*/  LEA.HI.X.SX32 R11, R67, R27.reuse, 0x1, P2 ;  /* 0x0000001b430b7211 */ /* 0x080fe200010f0eff */
[----:B------:R-:W5:Y:S01]  /*07c0*/  LDG.E.U16 R52, [R52.64] ;  /* 0x0000000434347981 */ /* 0x000f62000c1e1500 */
[----:B------:R-:W-:-:S02]  /*07d0*/  LEA.HI.X.SX32 R57, R75, R27, 0x1, P1 ;  /* 0x0000001b4b397211 */ /* 0x000fc400008f0eff */
[-C--:B------:R-:W-:Y:S01]  /*07e0*/  IADD3 R62, P2, R101, R26.reuse, RZ ;  /* 0x0000001a653e7210 */ /* 0x080fe20007f5e0ff */
[----:B------:R0:W5:Y:S01]  /*07f0*/  LDG.E.U16 R10, [R10.64] ;  /* 0x000000040a0a7981 */ /* 0x000162000c1e1500 */
[-C--:B------:R-:W-:Y:S02]  /*0800*/  LEA.HI.X.SX32 R25, R69, R27.reuse, 0x1, P6 ;  /* 0x0000001b45197211 */ /* 0x080fe400030f0eff */
[-C--:B------:R-:W-:Y:S01]  /*0810*/  LEA.HI.X.SX32 R59, R77, R27.reuse, 0x1, P0 ;  /* 0x0000001b4d3b7211 */ /* 0x080fe200000f0eff */
[----:B------:R-:W5:Y:S01]  /*0820*/  LDG.E.U16 R56, [R56.64] ;  /* 0x0000000438387981 */ /* 0x000f62000c1e1500 */
[----:B------:R-:W-:Y:S02]  /*0830*/  IADD3 R64, P6, R103, R26, RZ ;  /* 0x0000001a67407210 */ /* 0x000fe40007fde0ff */
[-C--:B------:R-:W-:Y:S01]  /*0840*/  LEA.HI.X.SX32 R19, R71, R27.reuse, 0x1, P4 ;  /* 0x0000001b47137211 */ /* 0x080fe200020f0eff */
[----:B------:R-:W5:Y:S01]  /*0850*/  LDG.E.U16 R58, [R58.64] ;  /* 0x000000043a3a7981 */ /* 0x000f62000c1e1500 */
[----:B------:R-:W-:-:S02]  /*0860*/  LEA.HI.X.SX32 R21, R73, R27, 0x1, P5 ;  /* 0x0000001b49157211 */ /* 0x000fc400028f0eff */
[-C--:B------:R-:W-:Y:S01]  /*0870*/  LEA.HI.X.SX32 R61, R79, R27.reuse, 0x1, P3 ;  /* 0x0000001b4f3d7211 */ /* 0x080fe200018f0eff */
[----:B------:R-:W5:Y:S01]  /*0880*/  LDG.E.U16 R24, [R24.64] ;  /* 0x0000000418187981 */ /* 0x000f62000c1e1500 */
[-C--:B------:R-:W-:Y:S02]  /*0890*/  IADD3 R66, P4, R105, R26.reuse, RZ ;  /* 0x0000001a69427210 */ /* 0x080fe40007f9e0ff */
[----:B------:R-:W-:Y:S01]  /*08a0*/  IADD3 R68, P5, R107, R26, RZ ;  /* 0x0000001a6b447210 */ /* 0x000fe20007fbe0ff */
[----:B------:R-:W5:Y:S01]  /*08b0*/  LDG.E.U16 R60, [R60.64] ;  /* 0x000000043c3c7981 */ /* 0x000f62000c1e1500 */
[-C--:B------:R-:W-:Y:S02]  /*08c0*/  LEA.HI.X.SX32 R63, R81, R27.reuse, 0x1, P2 ;  /* 0x0000001b513f7211 */ /* 0x080fe400010f0eff */
[-C--:B------:R-:W-:Y:S01]  /*08d0*/  LEA.HI.X.SX32 R65, R83, R27.reuse, 0x1, P6 ;  /* 0x0000001b53417211 */ /* 0x080fe200030f0eff */
[----:B------:R-:W5:Y:S01]  /*08e0*/  LDG.E.U16 R26, [R26.64] ;  /* 0x000000041a1a7981 */ /* 0x000f62000c1e1500 */
[----:B------:R-:W-:-:S02]  /*08f0*/  LEA.HI.X.SX32 R67, R85, R27, 0x1, P4 ;  /* 0x0000001b55437211 */ /* 0x000fc400020f0eff */
[----:B------:R-:W-:Y:S01]  /*0900*/  LEA.HI.X.SX32 R69, R87, R27, 0x1, P5 ;  /* 0x0000001b57457211 */ /* 0x000fe200028f0eff */
[----:B------:R-:W5:Y:S04]  /*0910*/  LDG.E.U16 R62, [R62.64] ;  /* 0x000000043e3e7981 */ /* 0x000f68000c1e1500 */
[----:B------:R-:W5:Y:S04]  /*0920*/  LDG.E.U16 R64, [R64.64] ;  /* 0x0000000440407981 */ /* 0x000f68000c1e1500 */
[----:B------:R-:W5:Y:S04]  /*0930*/  LDG.E.U16 R38, [R38.64] ;  /* 0x0000000426267981 */ /* 0x000f68000c1e1500 */
[----:B------:R-:W5:Y:S04]  /*0940*/  LDG.E.U16 R22, [R22.64] ;  /* 0x0000000416167981 */ /* 0x000f68000c1e1500 */
[----:B------:R0:W5:Y:S04]  /*0950*/  LDG.E.U16 R18, [R18.64] ;  /* 0x0000000412127981 */ /* 0x000168000c1e1500 */
[----:B------:R-:W5:Y:S04]  /*0960*/  LDG.E.U16 R66, [R66.64] ;  /* 0x0000000442427981 */ /* 0x000f68000c1e1500 */
[----:B------:R0:W5:Y:S04]  /*0970*/  LDG.E.U16 R14, [R14.64] ;  /* 0x000000040e0e7981 */ /* 0x000168000c1e1500 */
[----:B------:R-:W5:Y:S04]  /*0980*/  LDG.E.U16 R20, [R20.64] ;  /* 0x0000000414147981 */ /* 0x000f68000c1e1500 */
[----:B------:R-:W5:Y:S04]  /*0990*/  LDG.E.U16 R40, [R40.64] ;  /* 0x0000000428287981 */ /* 0x000f68000c1e1500 */
[----:B0-----:R0:W5:Y:S01]  /*09a0*/  LDG.E.U16 R9, [R68.64] ;  /* 0x0000000444097981 */ /* 0x001162000c1e1500 */
[----:B------:R-:W-:-:S04]  /*09b0*/  SHF.L.U32 R7, R4, 0x1, RZ ;  /* 0x0000000104077819 */ /* 0x000fc800000006ff */
[C---:B------:R-:W-:Y:S02]  /*09c0*/  LOP3.LUT R11, R7.reuse, 0x10, RZ, 0x3c, !PT ;  /* 0x00000010070b7812 */ /* 0x040fe400078e3cff */
[C---:B-1----:R-:W-:Y:S02]  /*09d0*/  LOP3.LUT R13, R7.reuse, 0x20, RZ, 0x3c, !PT ;  /* 0x00000020070d7812 */ /* 0x042fe400078e3cff */
[C---:B------:R-:W-:Y:S02]  /*09e0*/  LOP3.LUT R15, R7.reuse, 0x30, RZ, 0x3c, !PT ;  /* 0x00000030070f7812 */ /* 0x040fe400078e3cff */
[----:B------:R-:W-:Y:S02]  /*09f0*/  LOP3.LUT R17, R7, 0x40, RZ, 0x3c, !PT ;  /* 0x0000004007117812 */ /* 0x000fe400078e3cff */
[----:B------:R-:W-:-:S04]  /*0a00*/  MOV R0, 0x1 ;  /* 0x0000000100007802 */ /* 0x000fc80000000f00 */
[----:B------:R-:W-:Y:S01]  /*0a10*/  ISETP.LE.AND P0, PT, R0, c[0x0][0x1d0], PT ;  /* 0x0000740000007a0c */ /* 0x000fe20003f03270 */
[----:B0-----:R-:W-:Y:S01]  /*0a20*/  CS2R R68, SRZ ;  /* 0x0000000000447805 */ /* 0x001fe2000001ff00 */
[----:B------:R-:W-:Y:S01]  /*0a30*/  MOV R19, 0x3f800000 ;  /* 0x3f80000000137802 */ /* 0x000fe20000000f00 */
[----:B------:R-:W-:Y:S01]  /*0a40*/  CS2R R70, SRZ ;  /* 0x0000000000467805 */ /* 0x000fe2000001ff00 */
[----:B------:R-:W-:Y:S02]  /*0a50*/  MOV R0, 0xff800000 ;  /* 0xff80000000007802 */ /* 0x000fe40000000f00 */
[----:B------:R-:W-:Y:S01]  /*0a60*/  MOV R91, 0xff800000 ;  /* 0xff800000005b7802 */ /* 0x000fe20000000f00 */
[----:B--2---:R0:W-:Y:S04]  /*0a70*/  STS.U16 [R7+0x800], R42 ;  /* 0x0008002a07007388 */ /* 0x0041e80000000400 */
[----:B---3--:R1:W-:Y:S04]  /*0a80*/  STS.U16 [R7+0x1000], R54 ;  /* 0x0010003607007388 */ /* 0x0083e80000000400 */
[----:B----4-:R2:W-:Y:S01]  /*0a90*/  STS.U16 [R7+0x1800], R16 ;  /* 0x0018001007007388 */ /* 0x0105e20000000400 */
[----:B0-----:R-:W-:Y:S01]  /*0aa0*/  CS2R R42, SRZ ;  /* 0x00000000002a7805 */ /* 0x001fe2000001ff00 */
[----:B-1----:R-:W-:Y:S01]  /*0ab0*/  CS2R R54, SRZ ;  /* 0x0000000000367805 */ /* 0x002fe2000001ff00 */
[----:B--2---:R-:W-:Y:S01]  /*0ac0*/  MOV R16, 0x3f800000 ;  /* 0x3f80000000107802 */ /* 0x004fe20000000f00 */
[----:B-----5:R-:W-:Y:S04]  /*0ad0*/  STS.U16 [R7], R26 ;  /* 0x0000001a07007388 */ /* 0x020fe80000000400 */
[----:B------:R-:W-:Y:S04]  /*0ae0*/  STS.U16 [R11+0x100], R28 ;  /* 0x0001001c0b007388 */ /* 0x000fe80000000400 */
[----:B------:R-:W-:Y:S04]  /*0af0*/  STS.U16 [R11+0x900], R44 ;  /* 0x0009002c0b007388 */ /* 0x000fe80000000400 */
[----:B------:R-:W-:Y:S04]  /*0b00*/  STS.U16 [R11+0x1100], R12 ;  /* 0x0011000c0b007388 */ /* 0x000fe80000000400 */
[----:B------:R0:W-:Y:S04]  /*0b10*/  STS.U16 [R11+0x1900], R56 ;  /* 0x001900380b007388 */ /* 0x0001e80000000400 */
[----:B------:R-:W-:Y:S04]  /*0b20*/  STS.U16 [R13+0x200], R30 ;  /* 0x0002001e0d007388 */ /* 0x000fe80000000400 */
[----:B------:R-:W-:Y:S01]  /*0b30*/  STS.U16 [R13+0xa00], R46 ;  /* 0x000a002e0d007388 */ /* 0x000fe20000000400 */
[----:B0-----:R-:W-:-:S03]  /*0b40*/  LOP3.LUT R11, R7, 0x50, RZ, 0x3c, !PT ;  /* 0x00000050070b7812 */ /* 0x001fc600078e3cff */
        /* <DEDUP_REMOVED lines=11> */
[----:B------:R-:W-:Y:S04]  /*0c00*/  STS.U16 [R17+0x1c00], R62 ;  /* 0x001c003e11007388 */ /* 0x000fe80000000400 */
[----:B------:R-:W-:Y:S04]  /*0c10*/  STS.U16 [R11+0x500], R36 ;  /* 0x000500240b007388 */ /* 0x000fe80000000400 */
[----:B------:R-:W-:Y:S04]  /*0c20*/  STS.U16 [R11+0xd00], R52 ;  /* 0x000d00340b007388 */ /* 0x000fe80000000400 */
[----:B------:R-:W-:Y:S04]  /*0c30*/  STS.U16 [R11+0x1500], R24 ;  /* 0x001500180b007388 */ /* 0x000fe80000000400 */
[----:B------:R0:W-:Y:S04]  /*0c40*/  STS.U16 [R11+0x1d00], R64 ;  /* 0x001d00400b007388 */ /* 0x0001e80000000400 */
[----:B------:R-:W-:Y:S04]  /*0c50*/  STS.U16 [R13+0x600], R38 ;  /* 0x000600260d007388 */ /* 0x000fe80000000400 */
[----:B------:R-:W-:Y:S04]  /*0c60*/  STS.U16 [R13+0xe00], R22 ;  /* 0x000e00160d007388 */ /* 0x000fe80000000400 */
[----:B------:R1:W-:Y:S04]  /*0c70*/  STS.U16 [R13+0x1600], R18 ;  /* 0x001600120d007388 */ /* 0x0003e80000000400 */
[----:B------:R2:W-:Y:S04]  /*0c80*/  STS.U16 [R13+0x1e00], R66 ;  /* 0x001e00420d007388 */ /* 0x0005e80000000400 */
[----:B------:R-:W-:Y:S04]  /*0c90*/  STS.U16 [R15+0xf00], R14 ;  /* 0x000f000e0f007388 */ /* 0x000fe80000000400 */
[----:B------:R-:W-:Y:S01]  /*0ca0*/  STS.U16 [R15+0x1700], R20 ;  /* 0x001700140f007388 */ /* 0x000fe20000000400 */
[----:B------:R-:W-:Y:S01]  /*0cb0*/  MOV R7, 0xff800000 ;  /* 0xff80000000077802 */ /* 0x000fe20000000f00 */
[----:B0-----:R-:W-:Y:S01]  /*0cc0*/  CS2R R64, SRZ ;  /* 0x0000000000407805 */ /* 0x001fe2000001ff00 */
[----:B------:R-:W-:Y:S01]  /*0cd0*/  MOV R6, 0xff800000 ;  /* 0xff80000000067802 */ /* 0x000fe20000000f00 */
[----:B------:R0:W-:Y:S01]  /*0ce0*/  STS.U16 [R15+0x700], R40 ;  /* 0x000700280f007388 */ /* 0x0001e20000000400 */
[----:B-1----:R-:W-:Y:S01]  /*0cf0*/  MOV R18, 0x3f800000 ;  /* 0x3f80000000127802 */ /* 0x002fe20000000f00 */
[----:B--2---:R-:W-:Y:S01]  /*0d00*/  CS2R R66, SRZ ;  /* 0x0000000000427805 */ /* 0x004fe2000001ff00 */
[----:B------:R-:W-:Y:S01]  /*0d10*/  MOV R17, 0x3f800000 ;  /* 0x3f80000000117802 */ /* 0x000fe20000000f00 */
[----:B------:R1:W-:Y:S01]  /*0d20*/  STS.U16 [R15+0x1f00], R9 ;  /* 0x001f00090f007388 */ /* 0x0003e20000000400 */
[----:B------:R-:W-:Y:S01]  /*0d30*/  CS2R R60, SRZ ;  /* 0x00000000003c7805 */ /* 0x000fe2000001ff00 */
        /* <DEDUP_REMOVED lines=8> */
[----:B0-----:R-:W-:Y:S01]  /*0dc0*/  CS2R R40, SRZ ;  /* 0x0000000000287805 */ /* 0x001fe2000001ff00 */
[----:B-1----:R-:W-:-:S02]  /*0dd0*/  LOP3.LUT R9, R2, 0x60, RZ, 0xc0, !PT ;  /* 0x0000006002097812 */ /* 0x002fc400078ec0ff */
[C---:B------:R-:W-:Y:S02]  /*0de0*/  SHF.L.U32 R10, R2.reuse, 0x1, RZ ;  /* 0x00000001020a7819 */ /* 0x040fe400000006ff */
[----:B------:R-:W-:Y:S01]  /*0df0*/  SHF.L.U32 R11, R2, 0x3, RZ ;  /* 0x00000003020b7819 */ /* 0x000fe200000006ff */
[----:B------:R-:W-:Y:S05]  /*0e00*/  @!P0 BRA `(.L_x_0) ;  /* 0x00001fa000008947 */ /* 0x000fea0003800000 */
[----:B------:R-:W-:Y:S01]  /*0e10*/  LOP3.LUT R14, R2, 0x7, RZ, 0xc0, !PT ;  /* 0x00000007020e7812 */ /* 0x000fe200078ec0ff */
[----:B------:R-:W-:Y:S01]  /*0e20*/  IMAD R0, R3, c[0x0][0x1a0], RZ ;  /* 0x0000680003007a24 */ /* 0x000fe200078e02ff */
[----:B------:R-:W-:Y:S01]  /*0e30*/  LOP3.LUT R7, R10, 0x10, RZ, 0xc0, !PT ;  /* 0x000000100a077812 */ /* 0x000fe200078ec0ff */
[----:B------:R-:W-:Y:S01]  /*0e40*/  CS2R R68, SRZ ;  /* 0x0000000000447805 */ /* 0x000fe2000001ff00 */
[--C-:B------:R-:W-:Y:S01]  /*0e50*/  SHF.R.U32.HI R8, RZ, 0x5, R2.reuse ;  /* 0x00000005ff087819 */ /* 0x100fe20000011602 */
[----:B------:R-:W-:Y:S01]  /*0e60*/  IMAD R6, R14, 0x110, RZ ;  /* 0x000001100e067824 */ /* 0x000fe200078e02ff */
[----:B------:R-:W-:Y:S01]  /*0e70*/  LOP3.LUT R13, R7, 0x60, R2, 0xf8, !PT ;  /* 0x00000060070d7812 */ /* 0x000fe200078ef802 */
[----:B------:R-:W-:Y:S01]  /*0e80*/  CS2R R70, SRZ ;  /* 0x0000000000467805 */ /* 0x000fe2000001ff00 */
[----:B------:R-:W-:Y:S01]  /*0e90*/  LOP3.LUT R7, R2, 0x1f, RZ, 0xc0, !PT ;  /* 0x0000001f02077812 */ /* 0x000fe200078ec0ff */
[----:B------:R-:W-:Y:S01]  /*0ea0*/  CS2R R64, SRZ ;  /* 0x0000000000407805 */ /* 0x000fe2000001ff00 */
[----:B------:R-:W-:Y:S01]  /*0eb0*/  LOP3.LUT R19, R6, R13, RZ, 0x3c, !PT ;  /* 0x0000000d06137212 */ /* 0x000fe200078e3cff */
[----:B------:R-:W-:Y:S01]  /*0ec0*/  IMAD R6, R3, c[0x0][0x1b0], RZ ;  /* 0x00006c0003067a24 */ /* 0x000fe200078e02ff */
[----:B------:R-:W-:Y:S01]  /*0ed0*/  LOP3.LUT R21, R11, 0x30, RZ, 0xc0, !PT ;  /* 0x000000300b157812 */ /* 0x000fe200078ec0ff */
[C---:B------:R-:W-:Y:S01]  /*0ee0*/  IMAD R13, R7.reuse, c[0x0][0x1a8], RZ ;  /* 0x00006a00070d7a24 */ /* 0x040fe200078e02ff */
[----:B------:R-:W-:Y:S01]  /*0ef0*/  MOV R25, c[0x0][0x1a4] ;  /* 0x0000690000197a02 */ /* 0x000fe20000000f00 */
[----:B------:R-:W-:Y:S01]  /*0f00*/  IMAD R16, R7, c[0x0][0x1b4], RZ ;  /* 0x00006d0007107a24 */ /* 0x000fe200078e02ff */
[----:B------:R-:W-:Y:S01]  /*0f10*/  SGXT.U32 R7, R8, 0x2 ;  /* 0x000000020807781a */ /* 0x000fe20000000000 */
[----:B------:R-:W-:Y:S01]  /*0f20*/  CS2R R66, SRZ ;  /* 0x0000000000427805 */ /* 0x000fe2000001ff00 */
[C---:B------:R-:W-:Y:S01]  /*0f30*/  SHF.L.U32 R8, R0.reuse, 0x1, RZ ;  /* 0x0000000100087819 */ /* 0x040fe200000006ff */
[----:B------:R-:W-:Y:S01]  /*0f40*/  IMAD.HI R0, R0, 0x2, RZ ;  /* 0x0000000200007827 */ /* 0x000fe200078e02ff */
[----:B------:R-:W-:Y:S01]  /*0f50*/  SHF.L.U32 R15, R13, 0x1, RZ ;  /* 0x000000010d0f7819 */ /* 0x000fe200000006ff */
[----:B------:R-:W-:Y:S01]  /*0f60*/  CS2R R60, SRZ ;  /* 0x00000000003c7805 */ /* 0x000fe2000001ff00 */
[----:B------:R-:W-:Y:S01]  /*0f70*/  LEA R21, R14, R21, 0x6 ;  /* 0x000000150e157211 */ /* 0x000fe200078e30ff */
[C---:B------:R-:W-:Y:S01]  /*0f80*/  IMAD.HI R14, R6.reuse, 0x2, RZ ;  /* 0x00000002060e7827 */ /* 0x040fe200078e02ff */
[----:B------:R-:W-:Y:S01]  /*0f90*/  IADD3 R133, P0, P1, R15, c[0x0][0x168], R8 ;  /* 0x00005a000f857a10 */ /* 0x000fe2000791e008 */
[----:B------:R-:W-:Y:S01]  /*0fa0*/  CS2R R62, SRZ ;  /* 0x00000000003e7805 */ /* 0x000fe2000001ff00 */
[----:B------:R-:W-:Y:S01]  /*0fb0*/  SHF.L.U32 R12, R6, 0x1, RZ ;  /* 0x00000001060c7819 */ /* 0x000fe200000006ff */
[----:B------:R-:W-:Y:S01]  /*0fc0*/  IMAD R8, R7, c[0x0][0x1a4], RZ ;  /* 0x0000690007087a24 */ /* 0x000fe200078e02ff */
[----:B------:R-:W-:Y:S01]  /*0fd0*/  SHF.L.U32 R18, R2, 0x7, RZ ;  /* 0x0000000702127819 */ /* 0x000fe200000006ff */
[----:B------:R-:W-:Y:S01]  /*0fe0*/  IMAD.HI R13, R13, 0x2, RZ ;  /* 0x000000020d0d7827 */ /* 0x000fe200078e02ff */
[C---:B------:R-:W-:Y:S01]  /*0ff0*/  SHF.L.U32 R17, R16.reuse, 0x1, RZ ;  /* 0x0000000110117819 */ /* 0x040fe200000006ff */
[----:B------:R-:W-:Y:S01]  /*1000*/  CS2R R56, SRZ ;  /* 0x0000000000387805 */ /* 0x000fe2000001ff00 */
[----:B------:R-:W-:Y:S01]  /*1010*/  LEA R6, R25, R8, 0x2 ;  /* 0x0000000819067211 */ /* 0x000fe200078e10ff */
[----:B------:R-:W-:Y:S01]  /*1020*/  IMAD.HI R15, R16, 0x2, RZ ;  /* 0x00000002100f7827 */ /* 0x000fe200078e02ff */
[----:B------:R-:W-:Y:S01]  /*1030*/  LOP3.LUT R18, R18, 0x800, RZ, 0xc0, !PT ;  /* 0x0000080012127812 */ /* 0x000fe200078ec0ff */
[----:B------:R-:W-:Y:S01]  /*1040*/  CS2R R58, SRZ ;  /* 0x00000000003a7805 */ /* 0x000fe2000001ff00 */
[----:B------:R-:W-:Y:S01]  /*1050*/  IADD3 R117, P2, P3, R17, c[0x0][0x170], R12 ;  /* 0x00005c0011757a10 */ /* 0x000fe20007b5e00c */
[----:B------:R-:W-:Y:S01]  /*1060*/  IMAD R16, R7, c[0x0][0x1b8], RZ ;  /* 0x00006e0007107a24 */ /* 0x000fe200078e02ff */
[----:B------:R-:W-:Y:S01]  /*1070*/  LEA R7, R25, R6, 0x2 ;  /* 0x0000000619077211 */ /* 0x000fe200078e10ff */
[----:B------:R-:W-:Y:S01]  /*1080*/  CS2R R52, SRZ ;  /* 0x0000000000347805 */ /* 0x000fe2000001ff00 */
[----:B------:R-:W-:Y:S01]  /*1090*/  IADD3.X R23, R13, c[0x0][0x16c], R0, P0, P1 ;  /* 0x00005b000d177a10 */ /* 0x000fe200007e2400 */
[----:B------:R-:W-:Y:S01]  /*10a0*/  CS2R R54, SRZ ;  /* 0x0000000000367805 */ /* 0x000fe2000001ff00 */
[----:B------:R-:W-:Y:S01]  /*10b0*/  LEA R0, R25, R7, 0x2 ;  /* 0x0000000719007211 */ /* 0x000fe200078e10ff */
[----:B------:R-:W-:Y:S01]  /*10c0*/  CS2R R48, SRZ ;  /* 0x0000000000307805 */ /* 0x000fe2000001ff00 */
[----:B------:R-:W-:Y:S01]  /*10d0*/  IADD3 R12, R18, R19, RZ ;  /* 0x00000013120c7210 */ /* 0x000fe20007ffe0ff */
[----:B------:R-:W-:Y:S01]  /*10e0*/  CS2R R50, SRZ ;  /* 0x0000000000327805 */ /* 0x000fe2000001ff00 */
[----:B------:R-:W-:Y:S01]  /*10f0*/  IADD3.X R19, R15, c[0x0][0x174], R14, P2, P3 ;  /* 0x00005d000f137a10 */ /* 0x000fe200017e640e */
[----:B------:R-:W-:Y:S01]  /*1100*/  CS2R R44, SRZ ;  /* 0x00000000002c7805 */ /* 0x000fe2000001ff00 */
[-C--:B------:R-:W-:Y:S01]  /*1110*/  LEA R148, P2, R6, R133.reuse, 0x1 ;  /* 0x0000008506947211 */ /* 0x080fe200078408ff */
[----:B------:R-:W-:Y:S01]  /*1120*/  CS2R R46, SRZ ;  /* 0x00000000002e7805 */ /* 0x000fe2000001ff00 */
[----:B------:R-:W-:Y:S01]  /*1130*/  LEA R13, R25, R0, 0x2 ;  /* 0x00000000190d7211 */ /* 0x000fe200078e10ff */
[----:B------:R-:W-:Y:S01]  /*1140*/  CS2R R40, SRZ ;  /* 0x0000000000287805 */ /* 0x000fe2000001ff00 */
[----:B------:R-:W-:Y:S01]  /*1150*/  MOV R27, c[0x0][0x1b8] ;  /* 0x00006e00001b7a02 */ /* 0x000fe20000000f00 */
[----:B------:R-:W-:Y:S01]  /*1160*/  CS2R R42, SRZ ;  /* 0x00000000002a7805 */ /* 0x000fe2000001ff00 */
[----:B------:R-:W-:-:S02]  /*1170*/  LEA R150, P1, R8, R133, 0x1 ;  /* 0x0000008508967211 */ /* 0x000fc400078208ff */
[----:B------:R-:W-:Y:S02]  /*1180*/  LEA.HI.X.SX32 R149, R6, R23, 0x1, P2 ;  /* 0x0000001706957211 */ /* 0x000fe400010f0eff */
[----:B------:R-:W-:Y:S02]  /*1190*/  LEA R6, R25, R13, 0x2 ;  /* 0x0000000d19067211 */ /* 0x000fe400078e10ff */
[----:B------:R-:W-:Y:S02]  /*11a0*/  LEA R14, R27, R16, 0x2 ;  /* 0x000000101b0e7211 */ /* 0x000fe400078e10ff */
[----:B------:R-:W-:Y:S02]  /*11b0*/  LEA.HI.X.SX32 R151, R8, R23, 0x1, P1 ;  /* 0x0000001708977211 */ /* 0x000fe400008f0eff */
[----:B------:R-:W-:Y:S02]  /*11c0*/  LEA R144, P2, R0, R133, 0x1 ;  /* 0x0000008500907211 */ /* 0x000fe400078408ff */
[----:B------:R-:W-:-:S02]  /*11d0*/  LEA R8, R25, R6, 0x2 ;  /* 0x0000000619087211 */ /* 0x000fc400078e10ff */
[----:B------:R-:W-:Y:S02]  /*11e0*/  LEA R15, R27, R14, 0x2 ;  /* 0x0000000e1b0f7211 */ /* 0x000fe400078e10ff */
[----:B------:R-:W-:Y:S02]  /*11f0*/  LEA R146, P1, R7, R133, 0x1 ;  /* 0x0000008507927211 */ /* 0x000fe400078208ff */
[----:B------:R-:W-:Y:S02]  /*1200*/  LEA.HI.X.SX32 R145, R0, R23, 0x1, P2 ;  /* 0x0000001700917211 */ /* 0x000fe400010f0eff */
[----:B------:R-:W-:Y:S02]  /*1210*/  LEA R0, R25, R8, 0x2 ;  /* 0x0000000819007211 */ /* 0x000fe400078e10ff */
[----:B------:R-:W-:Y:S02]  /*1220*/  LEA R17, R27, R15, 0x2 ;  /* 0x0000000f1b117211 */ /* 0x000fe400078e10ff */
[----:B------:R-:W-:-:S02]  /*1230*/  LEA.HI.X.SX32 R147, R7, R23, 0x1, P1 ;  /* 0x0000001707937211 */ /* 0x000fc400008f0eff */
[-C--:B------:R-:W-:Y:S02]  /*1240*/  LEA R140, P1, R13, R133.reuse, 0x1 ;  /* 0x000000850d8c7211 */ /* 0x080fe400078208ff */
[----:B------:R-:W-:Y:S02]  /*1250*/  LEA R132, P4, R0, R133, 0x1 ;  /* 0x0000008500847211 */ /* 0x000fe400078808ff */
[----:B------:R-:W-:Y:S02]  /*1260*/  LEA R7, R27, R17, 0x2 ;  /* 0x000000111b077211 */ /* 0x000fe400078e10ff */
[-C--:B------:R-:W-:Y:S02]  /*1270*/  LEA R138, P2, R6, R133.reuse, 0x1 ;  /* 0x00000085068a7211 */ /* 0x080fe400078408ff */
[----:B------:R-:W-:Y:S02]  /*1280*/  LEA R136, P3, R8, R133, 0x1 ;  /* 0x0000008508887211 */ /* 0x000fe400078608ff */
[----:B------:R-:W-:-:S02]  /*1290*/  LEA.HI.X.SX32 R141, R13, R23, 0x1, P1 ;  /* 0x000000170d8d7211 */ /* 0x000fc400008f0eff */
[----:B------:R-:W-:Y:S02]  /*12a0*/  LEA.HI.X.SX32 R133, R0, R23, 0x1, P4 ;  /* 0x0000001700857211 */ /* 0x000fe400020f0eff */
[----:B------:R-:W-:Y:S02]  /*12b0*/  LEA R128, P1, R14, R117, 0x1 ;  /* 0x000000750e807211 */ /* 0x000fe400078208ff */
[----:B------:R-:W-:Y:S02]  /*12c0*/  LEA R0, R27, R7, 0x2 ;  /* 0x000000071b007211 */ /* 0x000fe400078e10ff */
[----:B------:R-:W-:Y:S02]  /*12d0*/  LEA R130, P0, R16, R117, 0x1 ;  /* 0x0000007510827211 */ /* 0x000fe400078008ff */
[----:B------:R-:W-:Y:S02]  /*12e0*/  LEA.HI.X.SX32 R129, R14, R19, 0x1, P1 ;  /* 0x000000130e817211 */ /* 0x000fe400008f0eff */
[----:B------:R-:W-:-:S02]  /*12f0*/  LEA R120, P1, R0, R117, 0x1 ;  /* 0x0000007500787211 */ /* 0x000fc400078208ff */
[----:B------:R-:W-:Y:S02]  /*1300*/  LEA.HI.X.SX32 R131, R16, R19, 0x1, P0 ;  /* 0x0000001310837211 */ /* 0x000fe400000f0eff */
[----:B------:R-:W-:Y:S02]  /*1310*/  LEA.HI.X.SX32 R139, R6, R23, 0x1, P2 ;  /* 0x00000017068b7211 */ /* 0x000fe400010f0eff */
[----:B------:R-:W-:Y:S02]  /*1320*/  LEA R126, P0, R15, R117, 0x1 ;  /* 0x000000750f7e7211 */ /* 0x000fe400078008ff */
[----:B------:R-:W-:Y:S02]  /*1330*/  LEA R6, R27, R0, 0x2 ;  /* 0x000000001b067211 */ /* 0x000fe400078e10ff */
[----:B------:R-:W-:Y:S02]  /*1340*/  LEA.HI.X.SX32 R121, R0, R19, 0x1, P1 ;  /* 0x0000001300797211 */ /* 0x000fe400008f0eff */
[----:B------:R-:W-:-:S02]  /*1350*/  SHF.R.S32.HI R0, RZ, 0x6, R2 ;  /* 0x00000006ff007819 */ /* 0x000fc40000011402 */
[----:B------:R-:W-:Y:S02]  /*1360*/  LEA.HI.X.SX32 R127, R15, R19, 0x1, P0 ;  /* 0x000000130f7f7211 */ /* 0x000fe400000f0eff */
[----:B------:R-:W-:Y:S02]  /*1370*/  LEA R122, P0, R7, R117, 0x1 ;  /* 0x00000075077a7211 */ /* 0x000fe400078008ff */
[----:B------:R-:W-:Y:S02]  /*1380*/  SGXT R0, R0, 0x1 ;  /* 0x000000010000781a */ /* 0x000fe40000000200 */
[----:B------:R-:W-:Y:S02]  /*1390*/  LEA.HI.X.SX32 R137, R8, R23, 0x1, P3 ;  /* 0x0000001708897211 */ /* 0x000fe400018f0eff */
[----:B------:R-:W-:Y:S02]  /*13a0*/  LEA R124, P2, R17, R117, 0x1 ;  /* 0x00000075117c7211 */ /* 0x000fe400078408ff */
[----:B------:R-:W-:-:S02]  /*13b0*/  LEA R8, R27, R6, 0x2 ;  /* 0x000000061b087211 */ /* 0x000fc400078e10ff */
[-C--:B------:R-:W-:Y:S02]  /*13c0*/  LEA.HI.X.SX32 R123, R7, R19.reuse, 0x1, P0 ;  /* 0x00000013077b7211 */ /* 0x080fe400000f0eff */
[----:B------:R-:W-:Y:S02]  /*13d0*/  LOP3.LUT R7, R0, 0x90, RZ, 0xc0, !PT ;  /* 0x0000009000077812 */ /* 0x000fe400078ec0ff */
[----:B------:R-:W-:Y:S02]  /*13e0*/  LEA.HI.X.SX32 R125, R17, R19, 0x1, P2 ;  /* 0x00000013117d7211 */ /* 0x000fe400010f0eff */
[-C--:B------:R-:W-:Y:S02]  /*13f0*/  LEA R118, P2, R6, R117.reuse, 0x1 ;  /* 0x0000007506767211 */ /* 0x080fe400078408ff */
[----:B------:R-:W-:Y:S02]  /*1400*/  LEA R116, P3, R8, R117, 0x1 ;  /* 0x0000007508747211 */ /* 0x000fe400078608ff */
[----:B------:R-:W-:-:S02]  /*1410*/  LOP3.LUT R14, R7, 0x7e, R10, 0x78, !PT ;  /* 0x0000007e070e7812 */ /* 0x000fc400078e780a */
[-C--:B------:R-:W-:Y:S02]  /*1420*/  LEA.HI.X.SX32 R119, R6, R19.reuse, 0x1, P2 ;  /* 0x0000001306777211 */ /* 0x080fe400010f0eff */
[----:B------:R-:W-:Y:S02]  /*1430*/  LEA.HI.X.SX32 R117, R8, R19, 0x1, P3 ;  /* 0x0000001308757211 */ /* 0x000fe400018f0eff */
[----:B------:R-:W-:Y:S02]  /*1440*/  MOV R115, 0xff800000 ;  /* 0xff80000000737802 */ /* 0x000fe40000000f00 */
[----:B------:R-:W-:Y:S02]  /*1450*/  MOV R19, 0x3f800000 ;  /* 0x3f80000000137802 */ /* 0x000fe40000000f00 */
[----:B------:R-:W-:Y:S02]  /*1460*/  MOV R13, RZ ;  /* 0x000000ff000d7202 */ /* 0x000fe40000000f00 */
[----:B------:R-:W-:-:S02]  /*1470*/  MOV R8, RZ ;  /* 0x000000ff00087202 */ /* 0x000fc40000000f00 */
[----:B------:R-:W-:Y:S02]  /*1480*/  MOV R6, RZ ;  /* 0x000000ff00067202 */ /* 0x000fe40000000f00 */
[----:B------:R-:W-:Y:S02]  /*1490*/  MOV R18, 0x3f800000 ;  /* 0x3f80000000127802 */ /* 0x000fe40000000f00 */
[----:B------:R-:W-:Y:S02]  /*14a0*/  MOV R17, 0x3f800000 ;  /* 0x3f80000000117802 */ /* 0x000fe40000000f00 */
[----:B------:R-:W-:Y:S02]  /*14b0*/  MOV R16, 0x3f800000 ;  /* 0x3f80000000107802 */ /* 0x000fe40000000f00 */
[----:B------:R-:W-:Y:S02]  /*14c0*/  MOV R113, 0xff800000 ;  /* 0xff80000000717802 */ /* 0x000fe40000000f00 */
[----:B------:R-:W-:-:S02]  /*14d0*/  MOV R102, 0xff800000 ;  /* 0xff80000000667802 */ /* 0x000fc40000000f00 */
[----:B------:R-:W-:Y:S02]  /*14e0*/  MOV R100, 0xff800000 ;  /* 0xff80000000647802 */ /* 0x000fe40000000f00 */
[----:B------:R-:W-:Y:S02]  /*14f0*/  LOP3.LUT R15, R21, 0x30, R10, 0x78, !PT ;  /* 0x00000030150f7812 */ /* 0x000fe400078e780a */
[----:B------:R-:W-:Y:S02]  /*1500*/  LOP3.LUT R7, R14, 0x20, RZ, 0x3c, !PT ;  /* 0x000000200e077812 */ /* 0x000fe400078e3cff */
.L_x_2:
[----:B------:R-:W-:-:S04]  /*1510*/  IMAD.WIDE R20, R13, 0x2, R150 ;  /* 0x000000020d147825 */ /* 0x000fc800078e0296 */
[C---:B------:R-:W-:Y:S02]  /*1520*/  IMAD.WIDE R32, R13.reuse, 0x2, R136 ;  /* 0x000000020d207825 */ /* 0x040fe400078e0288 */
[----:B------:R-:W2:Y:S02]  /*1530*/  LDG.E.U16 R21, [R20.64] ;  /* 0x0000000414157981 */ /* 0x000ea4000c1e1500 */
[C---:B------:R-:W-:Y:S02]  /*1540*/  IMAD.WIDE R24, R13.reuse, 0x2, R146 ;  /* 0x000000020d187825 */ /* 0x040fe400078e0292 */
[----:B------:R-:W3:Y:S02]  /*1550*/  LDG.E.U16 R33, [R32.64] ;  /* 0x0000000420217981 */ /* 0x000ee4000c1e1500 */
[C---:B------:R-:W-:Y:S02]  /*1560*/  IMAD.WIDE R28, R13.reuse, 0x2, R140 ;  /* 0x000000020d1c7825 */ /* 0x040fe400078e028c */
[----:B------:R-:W4:Y:S02]  /*1570*/  LDG.E.U16 R37, [R24.64] ;  /* 0x0000000418257981 */ /* 0x000f24000c1e1500 */
[----:B------:R-:W-:-:S02]  /*1580*/  IMAD.WIDE R22, R13, 0x2, R148 ;  /* 0x000000020d167825 */ /* 0x000fc400078e0294 */
[----:B------:R-:W5:Y:S02]  /*1590*/  LDG.E.U16 R39, [R28.64] ;  /* 0x000000041c277981 */ /* 0x000f64000c1e1500 */
[C---:B------:R-:W-:Y:S02]  /*15a0*/  IMAD.WIDE R34, R13.reuse, 0x2, R132 ;  /* 0x000000020d227825 */ /* 0x040fe400078e0284 */
[----:B------:R-:W5:Y:S02]  /*15b0*/  LDG.E.U16 R22, [R22.64] ;  /* 0x0000000416167981 */ /* 0x000f64000c1e1500 */
[C---:B------:R-:W-:Y:S02]  /*15c0*/  IMAD.WIDE R26, R13.reuse, 0x2, R144 ;  /* 0x000000020d1a7825 */ /* 0x040fe400078e0290 */
[----:B------:R-:W5:Y:S02]  /*15d0*/  LDG.E.U16 R34, [R34.64] ;  /* 0x0000000422227981 */ /* 0x000f64000c1e1500 */
[----:B------:R-:W-:-:S02]  /*15e0*/  IMAD.WIDE R30, R13, 0x2, R138 ;  /* 0x000000020d1e7825 */ /* 0x000fc400078e028a */
[----:B------:R-:W5:Y:S04]  /*15f0*/  LDG.E.U16 R0, [R26.64] ;  /* 0x000000041a007981 */ /* 0x000f68000c1e1500 */
[----:B------:R-:W5:Y:S04]  /*1600*/  LDG.E.U16 R36, [R30.64] ;  /* 0x000000041e247981 */ /* 0x000f68000c1e1500 */
[----:B------:R-:W-:Y:S01]  /*1610*/  BAR.SYNC.DEFER_BLOCKING 0x0 ;  /* 0x0000000000007b1d */ /* 0x000fe20000010000 */
[----:B------:R-:W-:-:S04]  /*1620*/  IMAD.WIDE R74, R8, 0x2, R130 ;  /* 0x00000002084a7825 */ /* 0x000fc800078e0282 */
[----:B------:R-:W-:-:S04]  /*1630*/  IMAD.WIDE R90, R8, 0x2, R126 ;  /* 0x00000002085a7825 */ /* 0x000fc800078e027e */
[----:B------:R-:W-:-:S04]  /*1640*/  IMAD.WIDE R94, R8, 0x2, R122 ;  /* 0x00000002085e7825 */ /* 0x000fc800078e027a */
[----:B------:R-:W-:-:S04]  /*1650*/  IMAD.WIDE R106, R8, 0x2, R118 ;  /* 0x00000002086a7825 */ /* 0x000fc800078e0276 */
[----:B------:R-:W-:-:S04]  /*1660*/  IMAD.WIDE R88, R8, 0x2, R128 ;  /* 0x0000000208587825 */ /* 0x000fc800078e0280 */
[----:B------:R-:W-:-:S04]  /*1670*/  IMAD.WIDE R92, R8, 0x2, R124 ;  /* 0x00000002085c7825 */ /* 0x000fc800078e027c */
[----:B------:R-:W-:-:S04]  /*1680*/  IMAD.WIDE R104, R8, 0x2, R120 ;  /* 0x0000000208687825 */ /* 0x000fc800078e0278 */
[----:B------:R-:W-:Y:S01]  /*1690*/  IMAD.WIDE R72, R8, 0x2, R116 ;  /* 0x0000000208487825 */ /* 0x000fe200078e0274 */
[----:B--2---:R-:W-:Y:S04]  /*16a0*/  STS.U16 [R14+0x2000], R21 ;  /* 0x002000150e007388 */ /* 0x004fe80000000400 */
[----:B---3--:R-:W-:Y:S04]  /*16b0*/  STS.U16 [R14+0x2600], R33 ;  /* 0x002600210e007388 */ /* 0x008fe80000000400 */
[----:B----4-:R-:W-:Y:S04]  /*16c0*/  STS.U16 [R14+0x2200], R37 ;  /* 0x002200250e007388 */ /* 0x010fe80000000400 */
[----:B-----5:R-:W-:Y:S04]  /*16d0*/  STS.U16 [R14+0x2400], R39 ;  /* 0x002400270e007388 */ /* 0x020fe80000000400 */
[----:B------:R-:W-:Y:S04]  /*16e0*/  STS.U16 [R7+0x2100], R22 ;  /* 0x0021001607007388 */ /* 0x000fe80000000400 */
[----:B------:R-:W-:Y:S04]  /*16f0*/  STS.U16 [R7+0x2700], R34 ;  /* 0x0027002207007388 */ /* 0x000fe80000000400 */
[----:B------:R-:W-:Y:S04]  /*1700*/  STS.U16 [R7+0x2300], R0 ;  /* 0x0023000007007388 */ /* 0x000fe80000000400 */
[----:B------:R-:W-:Y:S04]  /*1710*/  STS.U16 [R7+0x2500], R36 ;  /* 0x0025002407007388 */ /* 0x000fe80000000400 */
[----:B------:R-:W-:Y:S06]  /*1720*/  BAR.SYNC.DEFER_BLOCKING 0x0 ;  /* 0x0000000000007b1d */ /* 0x000fec0000010000 */
[----:B------:R-:W-:Y:S04]  /*1730*/  LDSM.16.MT88.4 R24, [R12] ;  /* 0x000000000c18783b */ /* 0x000fe80000004200 */
[----:B------:R-:W0:Y:S04]  /*1740*/  LDSM.16.M88.4 R28, [R15+0x2000] ;  /* 0x002000000f1c783b */ /* 0x000e280000000200 */
[----:B------:R-:W1:Y:S04]  /*1750*/  LDSM.16.M88.4 R96, [R15+0x2200] ;  /* 0x002200000f60783b */ /* 0x000e680000000200 */
[----:B------:R2:W3:Y:S04]  /*1760*/  LDG.E.U16 R111, [R74.64] ;  /* 0x000000044a6f7981 */ /* 0x0004e8000c1e1500 */
[----:B------:R4:W5:Y:S04]  /*1770*/  LDG.E.U16 R109, [R90.64] ;  /* 0x000000045a6d7981 */ /* 0x000968000c1e1500 */
[----:B------:R0:W3:Y:S04]  /*1780*/  LDG.E.U16 R103, [R94.64] ;  /* 0x000000045e677981 */ /* 0x0000e8000c1e1500 */
[----:B------:R0:W3:Y:S04]  /*1790*/  LDG.E.U16 R101, [R106.64] ;  /* 0x000000046a657981 */ /* 0x0000e8000c1e1500 */
[----:B------:R4:W3:Y:S04]  /*17a0*/  LDG.E.U16 R108, [R88.64] ;  /* 0x00000004586c7981 */ /* 0x0008e8000c1e1500 */
[----:B------:R0:W3:Y:S04]  /*17b0*/  LDG.E.U16 R110, [R92.64] ;  /* 0x000000045c6e7981 */ /* 0x0000e8000c1e1500 */
[----:B------:R0:W3:Y:S04]  /*17c0*/  LDG.E.U16 R112, [R104.64] ;  /* 0x0000000468707981 */ /* 0x0000e8000c1e1500 */
[----:B------:R2:W3:Y:S04]  /*17d0*/  LDG.E.U16 R114, [R72.64] ;  /* 0x0000000448727981 */ /* 0x0004e8000c1e1500 */
[----:B------:R-:W1:Y:S04]  /*17e0*/  LDSM.16.M88.4 R76, [R15+0x2400] ;  /* 0x002400000f4c783b */ /* 0x000e680000000200 */
[----:B------:R-:W1:Y:S04]  /*17f0*/  LDSM.16.M88.4 R84, [R15+0x2600] ;  /* 0x002600000f54783b */ /* 0x000e680000000200 */
[----:B------:R-:W1:Y:S01]  /*1800*/  LDSM.16.MT88.4 R80, [R12+0x1000] ;  /* 0x001000000c50783b */ /* 0x000e620000004200 */
[C---:B0-----:R-:W-:Y:S03]  /*1810*/  HMMA.16816.F32.BF16 R20, R24.reuse, R28, RZ ;  /* 0x0000001c1814723c */ /* 0x041fe600000418ff */
[----:B----4-:R-:W0:Y:S04]  /*1820*/  LDSM.16.MT88.4 R88, [R12+0x80] ;  /* 0x000080000c58783b */ /* 0x010e280000004200 */
[----:B--2---:R-:W-:Y:S01]  /*1830*/  LDSM.16.MT88.4 R72, [R12+0x1080] ;  /* 0x001080000c48783b */ /* 0x004fe20000004200 */
[C---:B-1----:R-:W-:Y:S03]  /*1840*/  HMMA.16816.F32.BF16 R32, R24.reuse, R96, RZ ;  /* 0x000000601820723c */ /* 0x042fe600000418ff */
[----:B------:R-:W-:Y:S05]  /*1850*/  BAR.SYNC.DEFER_BLOCKING 0x0 ;  /* 0x0000000000007b1d */ /* 0x000fea0000010000 */
[C---:B------:R-:W-:Y:S08]  /*1860*/  HMMA.16816.F32.BF16 R36, R24.reuse, R76, RZ ;  /* 0x0000004c1824723c */ /* 0x040ff000000418ff */
[----:B------:R-:W-:Y:S08]  /*1870*/  HMMA.16816.F32.BF16 R24, R24, R84, RZ ;  /* 0x000000541818723c */ /* 0x000ff000000418ff */
[C---:B------:R-:W-:Y:S08]  /*1880*/  HMMA.16816.F32.BF16 R20, R80.reuse, R30, R20 ;  /* 0x0000001e5014723c */ /* 0x040ff00000041814 */
[C---:B------:R-:W-:Y:S08]  /*1890*/  HMMA.16816.F32.BF16 R32, R80.reuse, R98, R32 ;  /* 0x000000625020723c */ /* 0x040ff00000041820 */
[C---:B------:R-:W-:Y:S08]  /*18a0*/  HMMA.16816.F32.BF16 R36, R80.reuse, R78, R36 ;  /* 0x0000004e5024723c */ /* 0x040ff00000041824 */
[----:B------:R-:W-:Y:S01]  /*18b0*/  HMMA.16816.F32.BF16 R80, R80, R86, R24 ;  /* 0x000000565050723c */ /* 0x000fe20000041818 */
[----:B------:R-:W-:-:S06]  /*18c0*/  FMUL R0, R20, c[0x0][0x188] ;  /* 0x0000620014007a20 */ /* 0x000fcc0000400000 */
[----:B------:R-:W-:Y:S02]  /*18d0*/  FMUL R25, R21, c[0x0][0x188] ;  /* 0x0000620015197a20 */ /* 0x000fe40000400000 */
[----:B------:R-:W-:-:S03]  /*18e0*/  FMUL R24, R32, c[0x0][0x188] ;  /* 0x0000620020187a20 */ /* 0x000fc60000400000 */
[----:B------:R-:W-:Y:S01]  /*18f0*/  FMNMX R25, R0, R25, !PT ;  /* 0x0000001900197209 */ /* 0x000fe20007800000 */
        /* <DEDUP_REMOVED lines=9> */
[----:B------:R-:W-:-:S04]  /*1990*/  FMNMX R25, R24, R25, !PT ;  /* 0x0000001918197209 */ /* 0x000fc80007800000 */
[----:B------:R-:W-:-:S05]  /*19a0*/  FMNMX R92, R0, R25, !PT ;  /* 0x00000019005c7209 */ /* 0x000fca0007800000 */
[----:B------:R-:W1:Y:S01]  /*19b0*/  SHFL.BFLY PT, R25, R92, 0x2, 0x1f ;  /* 0x0c401f005c197f89 */ /* 0x000e6200000e0000 */
[----:B0-----:R-:W-:Y:S01]  /*19c0*/  HMMA.16816.F32.BF16 R104, R88, R28, RZ ;  /* 0x0000001c5868723c */ /* 0x001fe200000418ff */
[----:B------:R-:W-:-:S06]  /*19d0*/  FMUL R0, R22, c[0x0][0x188] ;  /* 0x0000620016007a20 */ /* 0x000fcc0000400000 */
[----:B------:R-:W-:Y:S02]  /*19e0*/  FMUL R29, R23, c[0x0][0x188] ;  /* 0x00006200171d7a20 */ /* 0x000fe40000400000 */
[----:B------:R-:W-:-:S03]  /*19f0*/  FMUL R28, R34, c[0x0][0x188] ;  /* 0x00006200221c7a20 */ /* 0x000fc60000400000 */
[----:B------:R-:W-:Y:S01]  /*1a00*/  FMNMX R29, R0, R29, !PT ;  /* 0x0000001d001d7209 */ /* 0x000fe20007800000 */
[----:B------:R-:W-:-:S03]  /*1a10*/  FMUL R0, R35, c[0x0][0x188] ;  /* 0x0000620023007a20 */ /* 0x000fc60000400000 */
[----:B------:R-:W-:Y:S01]  /*1a20*/  FMNMX R29, R28, R29, !PT ;  /* 0x0000001d1c1d7209 */ /* 0x000fe20007800000 */
[----:B------:R-:W-:Y:S01]  /*1a30*/  FMUL R28, R38, c[0x0][0x188] ;  /* 0x00006200261c7a20 */ /* 0x000fe20000400000 */
[----:B-1----:R-:W-:Y:S02]  /*1a40*/  FMNMX R134, R92, R25, !PT ;  /* 0x000000195c867209 */ /* 0x002fe40007800000 */
[----:B------:R-:W-:Y:S01]  /*1a50*/  HMMA.16816.F32.BF16 R24, R88, R96, RZ ;  /* 0x000000605818723c */ /* 0x000fe200000418ff */
[----:B------:R-:W-:Y:S02]  /*1a60*/  FMNMX R29, R0, R29, !PT ;  /* 0x0000001d001d7209 */ /* 0x000fe40007800000 */
[----:B------:R-:W0:Y:S01]  /*1a70*/  SHFL.BFLY PT, R135, R134, 0x1, 0x1f ;  /* 0x0c201f0086877f89 */ /* 0x000e2200000e0000 */
[----:B------:R-:W-:Y:S01]  /*1a80*/  FMUL R0, R39, c[0x0][0x188] ;  /* 0x0000620027007a20 */ /* 0x000fe20000400000 */
[----:B------:R-:W-:-:S03]  /*1a90*/  FMNMX R29, R28, R29, !PT ;  /* 0x0000001d1c1d7209 */ /* 0x000fc60007800000 */
[----:B------:R-:W-:Y:S01]  /*1aa0*/  HMMA.16816.F32.BF16 R92, R88, R76, RZ ;  /* 0x0000004c585c723c */ /* 0x000fe200000418ff */
[----:B------:R-:W-:Y:S01]  /*1ab0*/  FMUL R28, R82, c[0x0][0x188] ;  /* 0x00006200521c7a20 */ /* 0x000fe20000400000 */
[----:B------:R-:W-:Y:S01]  /*1ac0*/  FMNMX R29, R0, R29, !PT ;  /* 0x0000001d001d7209 */ /* 0x000fe20007800000 */
[----:B------:R-:W-:-:S05]  /*1ad0*/  FMUL R0, R83, c[0x0][0x188] ;  /* 0x0000620053007a20 */ /* 0x000fca0000400000 */
[----:B------:R-:W-:Y:S01]  /*1ae0*/  HMMA.16816.F32.BF16 R88, R88, R84, RZ ;  /* 0x000000545858723c */ /* 0x000fe200000418ff */
[----:B------:R-:W-:-:S07]  /*1af0*/  FMNMX R77, R28, R29, !PT ;  /* 0x0000001d1c4d7209 */ /* 0x000fce0007800000 */
[----:B------:R-:W-:Y:S01]  /*1b00*/  HMMA.16816.F32.BF16 R28, R72, R30, R104 ;  /* 0x0000001e481c723c */ /* 0x000fe20000041868 */
[----:B------:R-:W-:-:S07]  /*1b10*/  FMNMX R84, R0, R77, !PT ;  /* 0x0000004d00547209 */ /* 0x000fce0007800000 */
[----:B------:R-:W-:Y:S01]  /*1b20*/  HMMA.16816.F32.BF16 R24, R72, R98, R24 ;  /* 0x000000624818723c */ /* 0x000fe20000041818 */
[----:B------:R-:W1:Y:S01]  /*1b30*/  SHFL.BFLY PT, R85, R84, 0x2, 0x1f ;  /* 0x0c401f0054557f89 */ /* 0x000e6200000e0000 */
[----:B0-----:R-:W-:-:S04]  /*1b40*/  FMNMX R134, R134, R135, !PT ;  /* 0x0000008786867209 */ /* 0x001fc80007800000 */
[----:B------:R-:W-:Y:S02]  /*1b50*/  FMNMX R0, R134, R115, !PT ;  /* 0x0000007386007209 */ /* 0x000fe40007800000 */
[----:B------:R-:W-:Y:S03]  /*1b60*/  HMMA.16816.F32.BF16 R76, R72, R78, R92 ;  /* 0x0000004e484c723c */ /* 0x000fe6000004185c */
[--C-:B------:R-:W-:Y:S02]  /*1b70*/  FFMA R20, R20, c[0x0][0x188], -R0.reuse ;  /* 0x0000620014147a23 */ /* 0x100fe40000000800 */
[----:B------:R-:W-:-:S03]  /*1b80*/  FFMA R21, R21, c[0x0][0x188], -R0 ;  /* 0x0000620015157a23 */ /* 0x000fc60000000800 */
[----:B------:R-:W-:Y:S01]  /*1b90*/  HMMA.16816.F32.BF16 R72, R72, R86, R88 ;  /* 0x000000564848723c */ /* 0x000fe20000041858 */
[----:B------:R-:W-:Y:S02]  /*1ba0*/  FMUL R99, R20, 1.4426950216293334961 ;  /* 0x3fb8aa3b14637820 */ /* 0x000fe40000400000 */
[----:B------:R-:W-:Y:S02]  /*1bb0*/  FMUL R106, R21, 1.4426950216293334961 ;  /* 0x3fb8aa3b156a7820 */ /* 0x000fe40000400000 */
[----:B------:R-:W-:Y:S02]  /*1bc0*/  FFMA R32, R32, c[0x0][0x188], -R0 ;  /* 0x0000620020207a23 */ /* 0x000fe40000000800 */
[----:B------:R-:W-:Y:S02]  /*1bd0*/  FMUL R20, R28, c[0x0][0x188] ;  /* 0x000062001c147a20 */ /* 0x000fe40000400000 */
[----:B------:R-:W-:Y:S02]  /*1be0*/  FMUL R21, R29, c[0x0][0x188] ;  /* 0x000062001d157a20 */ /* 0x000fe40000400000 */
[----:B------:R-:W-:-:S02]  /*1bf0*/  FMUL R105, R32, 1.4426950216293334961 ;  /* 0x3fb8aa3b20697820 */ /* 0x000fc40000400000 */
[----:B------:R-:W-:Y:S01]  /*1c00*/  FFMA R33, R33, c[0x0][0x188], -R0 ;  /* 0x0000620021217a23 */ /* 0x000fe20000000800 */
[----:B------:R-:W-:Y:S01]  /*1c10*/  FMNMX R21, R20, R21, !PT ;  /* 0x0000001514157209 */ /* 0x000fe20007800000 */
[----:B------:R-:W-:Y:S01]  /*1c20*/  FMUL R32, R24, c[0x0][0x188] ;  /* 0x0000620018207a20 */ /* 0x000fe20000400000 */
[----:B-1----:R-:W-:Y:S01]  /*1c30*/  FMNMX R85, R84, R85, !PT ;  /* 0x0000005554557209 */ /* 0x002fe20007800000 */
[----:B------:R-:W-:Y:S02]  /*1c40*/  FMUL R98, R33, 1.4426950216293334961 ;  /* 0x3fb8aa3b21627820 */ /* 0x000fe40000400000 */
[----:B------:R-:W-:Y:S01]  /*1c50*/  FMUL R20, R25, c[0x0][0x188] ;  /* 0x0000620019147a20 */ /* 0x000fe20000400000 */
[----:B------:R-:W-:Y:S01]  /*1c60*/  FMNMX R33, R32, R21, !PT ;  /* 0x0000001520217209 */ /* 0x000fe20007800000 */
[----:B------:R-:W0:Y:S01]  /*1c70*/  SHFL.BFLY PT, R88, R85, 0x1, 0x1f ;  /* 0x0c201f0055587f89 */ /* 0x000e2200000e0000 */
[----:B------:R-:W-:Y:S02]  /*1c80*/  FMUL R21, R76, c[0x0][0x188] ;  /* 0x000062004c157a20 */ /* 0x000fe40000400000 */
[----:B------:R-:W-:Y:S01]  /*1c90*/  FMNMX R32, R20, R33, !PT ;  /* 0x0000002114207209 */ /* 0x000fe20007800000 */
[----:B------:R-:W-:-:S03]  /*1ca0*/  FMUL R20, R77, c[0x0][0x188] ;  /* 0x000062004d147a20 */ /* 0x000fc60000400000 */
[----:B------:R-:W-:Y:S01]  /*1cb0*/  FMNMX R33, R21, R32, !PT ;  /* 0x0000002015217209 */ /* 0x000fe20007800000 */
[--C-:B------:R-:W-:Y:S02]  /*1cc0*/  FFMA R36, R36, c[0x0][0x188], -R0.reuse ;  /* 0x0000620024247a23 */ /* 0x100fe40000000800 */
[----:B------:R-:W-:Y:S01]  /*1cd0*/  FMUL R21, R72, c[0x0][0x188] ;  /* 0x0000620048157a20 */ /* 0x000fe20000400000 */
[----:B------:R-:W-:Y:S01]  /*1ce0*/  FMNMX R32, R20, R33, !PT ;  /* 0x0000002114207209 */ /* 0x000fe20007800000 */
[----:B------:R-:W-:Y:S02]  /*1cf0*/  FMUL R36, R36, 1.4426950216293334961 ;  /* 0x3fb8aa3b24247820 */ /* 0x000fe40000400000 */
[----:B------:R-:W-:Y:S01]  /*1d00*/  FFMA R37, R37, c[0x0][0x188], -R0 ;  /* 0x0000620025257a23 */ /* 0x000fe20000000800 */
[----:B------:R-:W-:Y:S01]  /*1d10*/  FMNMX R21, R21, R32, !PT ;  /* 0x0000002015157209 */ /* 0x000fe20007800000 */
[----:B------:R-:W-:Y:S01]  /*1d20*/  FMUL R20, R73, c[0x0][0x188] ;  /* 0x0000620049147a20 */ /* 0x000fe20000400000 */
[----:B------:R1:W-:Y:S01]  /*1d30*/  MUFU.EX2 R86, R36 ;  /* 0x0000002400567308 */ /* 0x0003e20000000800 */
[----:B------:R-:W-:-:S02]  /*1d40*/  FMUL R37, R37, 1.4426950216293334961 ;  /* 0x3fb8aa3b25257820 */ /* 0x000fc40000400000 */
[----:B------:R-:W-:Y:S01]  /*1d50*/  FADD R32, -R0, R115 ;  /* 0x0000007300207221 */ /* 0x000fe20000000100 */
[----:B-1----:R-:W-:-:S04]  /*1d60*/  FMNMX R36, R20, R21, !PT ;  /* 0x0000001514247209 */ /* 0x002fc80007800000 */
[----:B------:R1:W-:Y:S01]  /*1d70*/  MUFU.EX2 R87, R37 ;  /* 0x0000002500577308 */ /* 0x0003e20000000800 */
[----:B------:R-:W-:Y:S01]  /*1d80*/  FFMA R80, R80, c[0x0][0x188], -R0 ;  /* 0x0000620050507a23 */ /* 0x000fe20000000800 */
[----:B0-----:R-:W-:Y:S01]  /*1d90*/  FMNMX R20, R85, R88, !PT ;  /* 0x0000005855147209 */ /* 0x001fe20007800000 */
[----:B------:R-:W-:Y:S01]  /*1da0*/  FMUL R88, R32, 1.4426950216293334961 ;  /* 0x3fb8aa3b20587820 */ /* 0x000fe20000400000 */
[----:B-1----:R-:W0:Y:S01]  /*1db0*/  SHFL.BFLY PT, R37, R36, 0x2, 0x1f ;  /* 0x0c401f0024257f89 */ /* 0x002e2200000e0000 */
[----:B------:R-:W-:Y:S01]  /*1dc0*/  FMUL R21, R30, c[0x0][0x188] ;  /* 0x000062001e157a20 */ /* 0x000fe20000400000 */
[----:B------:R-:W-:Y:S01]  /*1dd0*/  FMNMX R20, R20, R113, !PT ;  /* 0x0000007114147209 */ /* 0x000fe20007800000 */
[----:B------:R-:W-:Y:S02]  /*1de0*/  FMUL R32, R31, c[0x0][0x188] ;  /* 0x000062001f207a20 */ /* 0x000fe40000400000 */
[----:B------:R-:W-:Y:S02]  /*1df0*/  FMUL R80, R80, 1.4426950216293334961 ;  /* 0x3fb8aa3b50507820 */ /* 0x000fe40000400000 */
[----:B------:R-:W-:Y:S01]  /*1e00*/  FMUL R33, R26, c[0x0][0x188] ;  /* 0x000062001a217a20 */ /* 0x000fe20000400000 */
[----:B------:R-:W-:Y:S01]  /*1e10*/  FMNMX R32, R21, R32, !PT ;  /* 0x0000002015207209 */ /* 0x000fe20007800000 */
[----:B------:R1:W-:Y:S01]  /*1e20*/  MUFU.EX2 R84, R80 ;  /* 0x0000005000547308 */ /* 0x0003e20000000800 */
[----:B------:R-:W-:-:S02]  /*1e30*/  FMUL R21, R27, c[0x0][0x188] ;  /* 0x000062001b157a20 */ /* 0x000fc40000400000 */
[----:B------:R-:W-:Y:S01]  /*1e40*/  FMNMX R32, R33, R32, !PT ;  /* 0x0000002021207209 */ /* 0x000fe20007800000 */
[----:B-1----:R-:W-:-:S03]  /*1e50*/  FFMA R80, R22, c[0x0][0x188], -R20 ;  /* 0x0000620016507a23 */ /* 0x002fc60000000814 */
[----:B------:R-:W-:Y:S01]  /*1e60*/  FMNMX R32, R21, R32, !PT ;  /* 0x0000002015207209 */ /* 0x000fe20007800000 */
[----:B------:R-:W-:Y:S02]  /*1e70*/  FMUL R135, R80, 1.4426950216293334961 ;  /* 0x3fb8aa3b50877820 */ /* 0x000fe40000400000 */
[--C-:B------:R-:W-:Y:S02]  /*1e80*/  FFMA R80, R23, c[0x0][0x188], -R20.reuse ;  /* 0x0000620017507a23 */ /* 0x100fe40000000814 */
[----:B------:R-:W-:Y:S02]  /*1e90*/  FMUL R23, R78, c[0x0][0x188] ;  /* 0x000062004e177a20 */ /* 0x000fe40000400000 */
[----:B------:R-:W-:Y:S01]  /*1ea0*/  FMUL R21, R79, c[0x0][0x188] ;  /* 0x000062004f157a20 */ /* 0x000fe20000400000 */
[----:B0-----:R-:W-:Y:S01]  /*1eb0*/  FMNMX R37, R36, R37, !PT ;  /* 0x0000002524257209 */ /* 0x001fe20007800000 */
[----:B------:R-:W-:Y:S01]  /*1ec0*/  FFMA R34, R34, c[0x0][0x188], -R20 ;  /* 0x0000620022227a23 */ /* 0x000fe20000000814 */
[----:B------:R-:W-:Y:S01]  /*1ed0*/  FMNMX R32, R23, R32, !PT ;  /* 0x0000002017207209 */ /* 0x000fe20007800000 */
[----:B------:R-:W-:-:S03]  /*1ee0*/  FMUL R23, R74, c[0x0][0x188] ;  /* 0x000062004a177a20 */ /* 0x000fc60000400000 */
[----:B------:R-:W-:Y:S01]  /*1ef0*/  FMNMX R32, R21, R32, !PT ;  /* 0x0000002015207209 */ /* 0x000fe20007800000 */
[----:B------:R-:W-:Y:S02]  /*1f00*/  FMUL R107, R34, 1.4426950216293334961 ;  /* 0x3fb8aa3b226b7820 */ /* 0x000fe40000400000 */
[----:B------:R-:W-:Y:S01]  /*1f10*/  FMUL R21, R75, c[0x0][0x188] ;  /* 0x000062004b157a20 */ /* 0x000fe20000400000 */
[----:B------:R-:W0:Y:S01]  /*1f20*/  SHFL.BFLY PT, R34, R37, 0x1, 0x1f ;  /* 0x0c201f0025227f89 */ /* 0x000e2200000e0000 */
[----:B------:R-:W-:-:S04]  /*1f30*/  FMNMX R32, R23, R32, !PT ;  /* 0x0000002017207209 */ /* 0x000fc80007800000 */
[----:B------:R-:W-:-:S05]  /*1f40*/  FMNMX R32, R21, R32, !PT ;  /* 0x0000002015207209 */ /* 0x000fca0007800000 */
[----:B------:R-:W1:Y:S01]  /*1f50*/  SHFL.BFLY PT, R33, R32, 0x2, 0x1f ;  /* 0x0c401f0020217f89 */ /* 0x000e6200000e0000 */
[----:B------:R-:W-:Y:S01]  /*1f60*/  FADD R23, -R20, R113 ;  /* 0x0000007114177221 */ /* 0x000fe20000000100 */
[----:B0-----:R-:W-:-:S04]  /*1f70*/  FMNMX R21, R37, R34, !PT ;  /* 0x0000002225157209 */ /* 0x001fc80007800000 */
[----:B------:R-:W-:-:S05]  /*1f80*/  FMNMX R21, R21, R102, !PT ;  /* 0x0000006615157209 */ /* 0x000fca0007800000 */
[----:B------:R-:W-:Y:S01]  /*1f90*/  FFMA R28, R28, c[0x0][0x188], -R21 ;  /* 0x000062001c1c7a23 */ /* 0x000fe20000000815 */
[----:B-1----:R-:W-:-:S03]  /*1fa0*/  FMNMX R33, R32, R33, !PT ;  /* 0x0000002120217209 */ /* 0x002fc60007800000 */
[----:B------:R-:W-:Y:S02]  /*1fb0*/  FMUL R113, R28, 1.4426950216293334961 ;  /* 0x3fb8aa3b1c717820 */ /* 0x000fe40000400000 */
[----:B------:R-:W0:Y:S01]  /*1fc0*/  SHFL.BFLY PT, R28, R33, 0x1, 0x1f ;  /* 0x0c201f00211c7f89 */ /* 0x000e2200000e0000 */
[----:B------:R-:W-:-:S03]  /*1fd0*/  FFMA R24, R24, c[0x0][0x188], -R21 ;  /* 0x0000620018187a23 */ /* 0x000fc60000000815 */
[----:B---3--:R-:W-:Y:S04]  /*1fe0*/  STS.U16 [R14+0x2000], R111 ;  /* 0x0020006f0e007388 */ /* 0x008fe80000000400 */
[----:B-----5:R-:W-:Y:S04]  /*1ff0*/  STS.U16 [R14+0x2200], R109 ;  /* 0x0022006d0e007388 */ /* 0x020fe80000000400 */
[----:B------:R1:W-:Y:S04]  /*2000*/  STS.U16 [R14+0x2400], R103 ;  /* 0x002400670e007388 */ /* 0x0003e80000000400 */
[----:B------:R2:W-:Y:S04]  /*2010*/  STS.U16 [R14+0x2600], R101 ;  /* 0x002600650e007388 */ /* 0x0005e80000000400 */
[----:B------:R3:W-:Y:S04]  /*2020*/  STS.U16 [R7+0x2100], R108 ;  /* 0x0021006c07007388 */ /* 0x0007e80000000400 */
[----:B------:R-:W-:Y:S04]  /*2030*/  STS.U16 [R7+0x2300], R110 ;  /* 0x0023006e07007388 */ /* 0x000fe80000000400 */
[----:B------:R-:W-:Y:S04]  /*2040*/  STS.U16 [R7+0x2500], R112 ;  /* 0x0025007007007388 */ /* 0x000fe80000000400 */
[----:B------:R-:W-:Y:S01]  /*2050*/  STS.U16 [R7+0x2700], R114 ;  /* 0x0027007207007388 */ /* 0x000fe20000000400 */
[----:B------:R-:W-:-:S02]  /*2060*/  FMUL R115, R24, 1.4426950216293334961 ;  /* 0x3fb8aa3b18737820 */ /* 0x000fc40000400000 */
[----:B------:R-:W-:Y:S01]  /*2070*/  FFMA R24, R76, c[0x0][0x188], -R21 ;  /* 0x000062004c187a23 */ /* 0x000fe20000000815 */
[----:B0-----:R-:W-:-:S03]  /*2080*/  FMNMX R91, R33, R28, !PT ;  /* 0x0000001c215b7209 */ /* 0x001fc60007800000 */
[----:B------:R-:W-:Y:S01]  /*2090*/  FMUL R24, R24, 1.4426950216293334961 ;  /* 0x3fb8aa3b18187820 */ /* 0x000fe20000400000 */
[----:B------:R-:W-:Y:S01]  /*20a0*/  FMNMX R91, R91, R100, !PT ;  /* 0x000000645b5b7209 */ /* 0x000fe20007800000 */
[--C-:B------:R-:W-:Y:S02]  /*20b0*/  FFMA R35, R35, c[0x0][0x188], -R20.reuse ;  /* 0x0000620023237a23 */ /* 0x100fe40000000814 */
[----:B------:R0:W-:Y:S01]  /*20c0*/  MUFU.EX2 R96, R24 ;  /* 0x0000001800607308 */ /* 0x0001e20000000800 */
[--C-:B------:R-:W-:Y:S02]  /*20d0*/  FFMA R38, R38, c[0x0][0x188], -R20.reuse ;  /* 0x0000620026267a23 */ /* 0x100fe40000000814 */
[----:B------:R-:W-:Y:S02]  /*20e0*/  FFMA R39, R39, c[0x0][0x188], -R20 ;  /* 0x0000620027277a23 */ /* 0x000fe40000000814 */
[--C-:B------:R-:W-:Y:S02]  /*20f0*/  FFMA R29, R29, c[0x0][0x188], -R21.reuse ;  /* 0x000062001d1d7a23 */ /* 0x100fe40000000815 */
[----:B------:R-:W-:-:S02]  /*2100*/  FFMA R25, R25, c[0x0][0x188], -R21 ;  /* 0x0000620019197a23 */ /* 0x000fc40000000815 */
[--C-:B------:R-:W-:Y:S02]  /*2110*/  FFMA R77, R77, c[0x0][0x188], -R21.reuse ;  /* 0x000062004d4d7a23 */ /* 0x100fe40000000815 */
[----:B------:R-:W-:Y:S02]  /*2120*/  FFMA R72, R72, c[0x0][0x188], -R21 ;  /* 0x0000620048487a23 */ /* 0x000fe40000000815 */
[----:B0-----:R-:W-:Y:S02]  /*2130*/  FADD R24, -R21, R102 ;  /* 0x0000006615187221 */ /* 0x001fe40000000100 */
[----:B------:R-:W-:Y:S02]  /*2140*/  FMUL R35, R35, 1.4426950216293334961 ;  /* 0x3fb8aa3b23237820 */ /* 0x000fe40000400000 */
[----:B------:R-:W-:Y:S02]  /*2150*/  FMUL R38, R38, 1.4426950216293334961 ;  /* 0x3fb8aa3b26267820 */ /* 0x000fe40000400000 */
[----:B------:R-:W-:-:S02]  /*2160*/  FMUL R39, R39, 1.4426950216293334961 ;  /* 0x3fb8aa3b27277820 */ /* 0x000fc40000400000 */
[----:B------:R-:W-:Y:S02]  /*2170*/  FMUL R29, R29, 1.4426950216293334961 ;  /* 0x3fb8aa3b1d1d7820 */ /* 0x000fe40000400000 */
[----:B------:R-:W-:Y:S02]  /*2180*/  FMUL R25, R25, 1.4426950216293334961 ;  /* 0x3fb8aa3b19197820 */ /* 0x000fe40000400000 */
[----:B------:R-:W-:Y:S02]  /*2190*/  FMUL R77, R77, 1.4426950216293334961 ;  /* 0x3fb8aa3b4d4d7820 */ /* 0x000fe40000400000 */
[----:B------:R-:W-:Y:S02]  /*21a0*/  FMUL R72, R72, 1.4426950216293334961 ;  /* 0x3fb8aa3b48487820 */ /* 0x000fe40000400000 */
[----:B------:R-:W-:Y:S02]  /*21b0*/  FMUL R24, R24, 1.4426950216293334961 ;  /* 0x3fb8aa3b18187820 */ /* 0x000fe40000400000 */
[----:B------:R-:W-:-:S02]  /*21c0*/  FFMA R30, R30, c[0x0][0x188], -R91 ;  /* 0x000062001e1e7a23 */ /* 0x000fc4000000085b */
[--C-:B------:R-:W-:Y:S02]  /*21d0*/  FFMA R31, R31, c[0x0][0x188], -R91.reuse ;  /* 0x000062001f1f7a23 */ /* 0x100fe4000000085b */
[----:B------:R-:W-:Y:S01]  /*21e0*/  FFMA R26, R26, c[0x0][0x188], -R91 ;  /* 0x000062001a1a7a23 */ /* 0x000fe2000000085b */
[----:B------:R0:W-:Y:S01]  /*21f0*/  MUFU.EX2 R97, R77 ;  /* 0x0000004d00617308 */ /* 0x0001e20000000800 */
[----:B------:R-:W-:Y:S02]  /*2200*/  FMUL R102, R30, 1.4426950216293334961 ;  /* 0x3fb8aa3b1e667820 */ /* 0x000fe40000400000 */
[----:B-1----:R-:W-:-:S05]  /*2210*/  FMUL R103, R31, 1.4426950216293334961 ;  /* 0x3fb8aa3b1f677820 */ /* 0x002fca0000400000 */
[----:B------:R1:W-:Y:S01]  /*2220*/  MUFU.EX2 R95, R72 ;  /* 0x00000048005f7308 */ /* 0x0003e20000000800 */
[----:B0-----:R-:W-:Y:S02]  /*2230*/  FMUL R77, R26, 1.4426950216293334961 ;  /* 0x3fb8aa3b1a4d7820 */ /* 0x001fe40000400000 */
[----:B------:R-:W-:-:S05]  /*2240*/  FFMA R73, R73, c[0x0][0x188], -R21 ;  /* 0x0000620049497a23 */ /* 0x000fca0000000815 */
[----:B------:R-:W-:Y:S01]  /*2250*/  MUFU.EX2 R104, R35 ;  /* 0x0000002300687308 */ /* 0x000fe20000000800 */
[----:B------:R-:W-:Y:S01]  /*2260*/  BAR.SYNC.DEFER_BLOCKING 0x0 ;  /* 0x0000000000007b1d */ /* 0x000fe20000010000 */
[----:B-1----:R-:W-:-:S06]  /*2270*/  FFMA R72, R27, c[0x0][0x188], -R91 ;  /* 0x000062001b487a23 */ /* 0x002fcc000000085b */
[----:B------:R-:W-:Y:S08]  /*2280*/  MUFU.EX2 R90, R38 ;  /* 0x00000026005a7308 */ /* 0x000ff00000000800 */
[----:B------:R0:W-:Y:S08]  /*2290*/  MUFU.EX2 R93, R39 ;  /* 0x00000027005d7308 */ /* 0x0001f00000000800 */
[----:B------:R1:W-:Y:S01]  /*22a0*/  MUFU.EX2 R134, R29 ;  /* 0x0000001d00867308 */ /* 0x0003e20000000800 */
[----:B0-----:R-:W0:Y:S04]  /*22b0*/  LDSM.16.M88.4 R36, [R15+0x2000] ;  /* 0x002000000f24783b */ /* 0x001e280000000200 */
[----:B------:R-:W4:Y:S03]  /*22c0*/  LDSM.16.M88.4 R32, [R15+0x2200] ;  /* 0x002200000f20783b */ /* 0x000f260000000200 */
[----:B------:R-:W-:Y:S01]  /*22d0*/  MUFU.EX2 R76, R25 ;  /* 0x00000019004c7308 */ /* 0x000fe20000000800 */
[----:B-1----:R-:W1:Y:S07]  /*22e0*/  LDSM.16.M88.4 R28, [R15+0x2400] ;  /* 0x002400000f1c783b */ /* 0x002e6e0000000200 */
[----:B------:R5:W-:Y:S01]  /*22f0*/  MUFU.EX2 R92, R24 ;  /* 0x00000018005c7308 */ /* 0x000be20000000800 */
[----:B------:R-:W-:Y:S01]  /*2300*/  FMUL R73, R73, 1.4426950216293334961 ;  /* 0x3fb8aa3b49497820 */ /* 0x000fe20000400000 */
[----:B-----5:R-:W5:Y:S01]  /*2310*/  LDSM.16.M88.4 R24, [R15+0x2600] ;  /* 0x002600000f18783b */ /* 0x020f620000000200 */
[----:B------:R-:W-:-:S05]  /*2320*/  FMUL R23, R23, 1.4426950216293334961 ;  /* 0x3fb8aa3b17177820 */ /* 0x000fca0000400000 */
[----:B------:R2:W-:Y:S01]  /*2330*/  MUFU.EX2 R94, R73 ;  /* 0x00000049005e7308 */ /* 0x0005e20000000800 */
[----:B------:R-:W-:Y:S02]  /*2340*/  FMUL R80, R80, 1.4426950216293334961 ;  /* 0x3fb8aa3b50507820 */ /* 0x000fe40000400000 */
[----:B------:R-:W-:Y:S02]  /*2350*/  FFMA R78, R78, c[0x0][0x188], -R91 ;  /* 0x000062004e4e7a23 */ /* 0x000fe4000000085b */
[----:B------:R-:W-:Y:S02]  /*2360*/  FMUL R72, R72, 1.4426950216293334961 ;  /* 0x3fb8aa3b48487820 */ /* 0x000fe40000400000 */
[----:B--2---:R-:W-:Y:S01]  /*2370*/  FADD R73, -R91, R100 ;  /* 0x000000645b497221 */ /* 0x004fe20000000100 */
[----:B------:R-:W-:Y:S03]  /*2380*/  MUFU.EX2 R99, R99 ;  /* 0x0000006300637308 */ /* 0x000fe60000000800 */
[----:B------:R-:W-:-:S02]  /*2390*/  FMUL R73, R73, 1.4426950216293334961 ;  /* 0x3fb8aa3b49497820 */ /* 0x000fc40000400000 */
[----:B------:R-:W-:-:S03]  /*23a0*/  FMUL R100, R78, 1.4426950216293334961 ;  /* 0x3fb8aa3b4e647820 */ /* 0x000fc60000400000 */
[----:B------:R-:W2:Y:S01]  /*23b0*/  MUFU.EX2 R106, R106 ;  /* 0x0000006a006a7308 */ /* 0x000ea20000000800 */
[----:B------:R-:W-:-:S07]  /*23c0*/  FFMA R81, R81, c[0x0][0x188], -R0 ;  /* 0x0000620051517a23 */ /* 0x000fce0000000800 */
[----:B------:R-:W-:Y:S01]  /*23d0*/  MUFU.EX2 R105, R105 ;  /* 0x0000006900697308 */ /* 0x000fe20000000800 */
[----:B------:R-:W-:-:S07]  /*23e0*/  FFMA R82, R82, c[0x0][0x188], -R20 ;  /* 0x0000620052527a23 */ /* 0x000fce0000000814 */
[----:B------:R-:W-:Y:S01]  /*23f0*/  MUFU.EX2 R98, R98 ;  /* 0x0000006200627308 */ /* 0x000fe20000000800 */
[----:B------:R-:W-:-:S07]  /*2400*/  FFMA R83, R83, c[0x0][0x188], -R20 ;  /* 0x0000620053537a23 */ /* 0x000fce0000000814 */
[----:B------:R-:W0:Y:S08]  /*2410*/  MUFU.EX2 R22, R88 ;  /* 0x0000005800167308 */ /* 0x000e300000000800 */
[----:B------:R-:W-:Y:S08]  /*2420*/  MUFU.EX2 R135, R135 ;  /* 0x0000008700877308 */ /* 0x000ff00000000800 */
[----:B------:R-:W-:Y:S08]  /*2430*/  MUFU.EX2 R142, R80 ;  /* 0x00000050008e7308 */ /* 0x000ff00000000800 */
[----:B------:R-:W-:Y:S08]  /*2440*/  MUFU.EX2 R107, R107 ;  /* 0x0000006b006b7308 */ /* 0x000ff00000000800 */
[----:B------:R-:W0:Y:S01]  /*2450*/  MUFU.EX2 R23, R23 ;  /* 0x0000001700177308 */ /* 0x000e220000000800 */
[----:B------:R-:W-:-:S07]  /*2460*/  FMUL R81, R81, 1.4426950216293334961 ;  /* 0x3fb8aa3b51517820 */ /* 0x000fce0000400000 */
[----:B------:R-:W-:Y:S01]  /*2470*/  MUFU.EX2 R113, R113 ;  /* 0x0000007100717308 */ /* 0x000fe20000000800 */
[----:B------:R-:W-:-:S07]  /*2480*/  FMUL R82, R82, 1.4426950216293334961 ;  /* 0x3fb8aa3b52527820 */ /* 0x000fce0000400000 */
[----:B------:R-:W-:Y:S01]  /*2490*/  MUFU.EX2 R115, R115 ;  /* 0x0000007300737308 */ /* 0x000fe20000000800 */
[----:B------:R-:W-:-:S07]  /*24a0*/  FMUL R83, R83, 1.4426950216293334961 ;  /* 0x3fb8aa3b53537820 */ /* 0x000fce0000400000 */
[----:B------:R-:W-:Y:S08]  /*24b0*/  MUFU.EX2 R102, R102 ;  /* 0x0000006600667308 */ /* 0x000ff00000000800 */
[----:B------:R-:W0:Y:S08]  /*24c0*/  MUFU.EX2 R103, R103 ;  /* 0x0000006700677308 */ /* 0x000e300000000800 */
[----:B------:R-:W-:Y:S08]  /*24d0*/  MUFU.EX2 R77, R77 ;  /* 0x0000004d004d7308 */ /* 0x000ff00000000800 */
[----:B------:R0:W1:Y:S08]  /*24e0*/  MUFU.EX2 R78, R72 ;  /* 0x00000048004e7308 */ /* 0x0000700000000800 */
[----:B------:R-:W1:Y:S01]  /*24f0*/  MUFU.EX2 R101, R73 ;  /* 0x0000004900657308 */ /* 0x000e620000000800 */
[----:B0-----:R-:W-:Y:S01]  /*2500*/  FFMA R72, R79, c[0x0][0x188], -R91 ;  /* 0x000062004f487a23 */ /* 0x001fe2000000085b */
[----:B--2---:R-:W-:Y:S01]  /*2510*/  F2FP.BF16.PACK_AB R80, R106, R99 ;  /* 0x000000636a50723e */ /* 0x004fe200000010ff */
[----:B------:R-:W-:-:S02]  /*2520*/  FMUL R68, R22, R68 ;  /* 0x0000004416447220 */ /* 0x000fc40000400000 */
[C---:B------:R-:W-:Y:S02]  /*2530*/  FMUL R69, R22.reuse, R69 ;  /* 0x0000004516457220 */ /* 0x040fe40000400000 */
[C---:B------:R-:W-:Y:S01]  /*2540*/  FMUL R70, R23.reuse, R70 ;  /* 0x0000004617467220 */ /* 0x040fe20000400000 */
[----:B------:R0:W-:Y:S01]  /*2550*/  MUFU.EX2 R85, R81 ;  /* 0x0000005100557308 */ /* 0x0001e20000000800 */
[C---:B------:R-:W-:Y:S02]  /*2560*/  FMUL R71, R23.reuse, R71 ;  /* 0x0000004717477220 */ /* 0x040fe40000400000 */
[C---:B------:R-:W-:Y:S02]  /*2570*/  FMUL R64, R22.reuse, R64 ;  /* 0x0000004016407220 */ /* 0x040fe40000400000 */
[----:B------:R-:W-:Y:S02]  /*2580*/  FMUL R65, R22, R65 ;  /* 0x0000004116417220 */ /* 0x000fe40000400000 */
[C---:B------:R-:W-:Y:S01]  /*2590*/  FMUL R66, R23.reuse, R66 ;  /* 0x0000004217427220 */ /* 0x040fe20000400000 */
[----:B------:R2:W-:Y:S01]  /*25a0*/  MUFU.EX2 R89, R82 ;  /* 0x0000005200597308 */ /* 0x0005e20000000800 */
[----:B0-----:R-:W-:Y:S01]  /*25b0*/  F2FP.BF16.PACK_AB R81, R142, R135 ;  /* 0x000000878e51723e */ /* 0x001fe200000010ff */
[----:B------:R-:W-:-:S02]  /*25c0*/  FMUL R67, R23, R67 ;  /* 0x0000004317437220 */ /* 0x000fc40000400000 */
[C---:B------:R-:W-:Y:S02]  /*25d0*/  FMUL R60, R22.reuse, R60 ;  /* 0x0000003c163c7220 */ /* 0x040fe40000400000 */
[----:B------:R-:W-:Y:S02]  /*25e0*/  FMUL R61, R22, R61 ;  /* 0x0000003d163d7220 */ /* 0x000fe40000400000 */
[----:B------:R0:W-:Y:S01]  /*25f0*/  MUFU.EX2 R88, R83 ;  /* 0x0000005300587308 */ /* 0x0001e20000000800 */
[----:B--2---:R-:W-:Y:S01]  /*2600*/  F2FP.BF16.PACK_AB R82, R98, R105 ;  /* 0x000000696252723e */ /* 0x004fe200000010ff */
[C---:B------:R-:W-:Y:S02]  /*2610*/  FMUL R62, R23.reuse, R62 ;  /* 0x0000003e173e7220 */ /* 0x040fe40000400000 */
[----:B------:R-:W-:Y:S02]  /*2620*/  FMUL R63, R23, R63 ;  /* 0x0000003f173f7220 */ /* 0x000fe40000400000 */
[----:B------:R-:W-:-:S02]  /*2630*/  FMUL R56, R22, R56 ;  /* 0x0000003816387220 */ /* 0x000fc40000400000 */
[C---:B------:R-:W-:Y:S01]  /*2640*/  FMUL R58, R23.reuse, R58 ;  /* 0x0000003a173a7220 */ /* 0x040fe20000400000 */
[----:B0-----:R-:W-:Y:S01]  /*2650*/  F2FP.BF16.PACK_AB R83, R104, R107 ;  /* 0x0000006b6853723e */ /* 0x001fe200000010ff */
[----:B------:R-:W-:Y:S02]  /*2660*/  FMUL R57, R22, R57 ;  /* 0x0000003916397220 */ /* 0x000fe40000400000 */
[----:B------:R-:W-:Y:S01]  /*2670*/  FMUL R59, R23, R59 ;  /* 0x0000003b173b7220 */ /* 0x000fe20000400000 */
[----:B------:R-:W0:Y:S01]  /*2680*/  MUFU.EX2 R100, R100 ;  /* 0x0000006400647308 */ /* 0x000e220000000800 */
[--C-:B---3--:R-:W-:Y:S01]  /*2690*/  FFMA R108, R74, c[0x0][0x188], -R91.reuse ;  /* 0x000062004a6c7a23 */ /* 0x108fe2000000085b */
[----:B------:R-:W-:Y:S01]  /*26a0*/  F2FP.BF16.PACK_AB R73, R103, R102 ;  /* 0x000000666749723e */ /* 0x000fe200000010ff */
[----:B------:R-:W-:Y:S01]  /*26b0*/  FFMA R79, R75, c[0x0][0x188], -R91 ;  /* 0x000062004b4f7a23 */ /* 0x000fe2000000085b */
[----:B------:R-:W-:Y:S01]  /*26c0*/  F2FP.BF16.PACK_AB R74, R76, R115 ;  /* 0x000000734c4a723e */ /* 0x000fe200000010ff */
[----:B------:R-:W-:Y:S01]  /*26d0*/  FMUL R109, R72, 1.4426950216293334961 ;  /* 0x3fb8aa3b486d7820 */ /* 0x000fe20000400000 */
[----:B------:R-:W-:Y:S01]  /*26e0*/  F2FP.BF16.PACK_AB R72, R134, R113 ;  /* 0x000000718648723e */ /* 0x000fe200000010ff */
[----:B------:R-:W-:Y:S01]  /*26f0*/  FMUL R52, R92, R52 ;  /* 0x000000345c347220 */ /* 0x000fe20000400000 */
[----:B-1----:R-:W-:Y:S01]  /*2700*/  F2FP.BF16.PACK_AB R75, R78, R77 ;  /* 0x0000004d4e4b723e */ /* 0x002fe200000010ff */
[----:B------:R-:W-:-:S02]  /*2710*/  FMUL R53, R92, R53 ;  /* 0x000000355c357220 */ /* 0x000fc40000400000 */
[C---:B------:R-:W-:Y:S02]  /*2720*/  FMUL R54, R101.reuse, R54 ;  /* 0x0000003665367220 */ /* 0x040fe40000400000 */
[----:B------:R-:W-:Y:S01]  /*2730*/  FMUL R55, R101, R55 ;  /* 0x0000003765377220 */ /* 0x000fe20000400000 */
[C---:B------:R-:W-:Y:S01]  /*2740*/  HMMA.16816.F32.BF16 R68, R80.reuse, R36, R68 ;  /* 0x000000245044723c */ /* 0x040fe20000041844 */
[----:B------:R-:W-:Y:S02]  /*2750*/  FADD R106, R99, R106 ;  /* 0x0000006a636a7221 */ /* 0x000fe40000000000 */
[----:B------:R-:W-:Y:S02]  /*2760*/  FADD R142, R135, R142 ;  /* 0x0000008e878e7221 */ /* 0x000fe40000000000 */
[----:B------:R-:W-:Y:S02]  /*2770*/  FADD R134, R113, R134 ;  /* 0x0000008671867221 */ /* 0x000fe40000000000 */
[----:B------:R-:W-:Y:S01]  /*2780*/  FADD R102, R102, R103 ;  /* 0x0000006766667221 */ /* 0x000fe20000000000 */
[----:B----4-:R-:W-:Y:S01]  /*2790*/  HMMA.16816.F32.BF16 R64, R80, R32, R64 ;  /* 0x000000205040723c */ /* 0x010fe20000041840 */
[----:B------:R-:W-:-:S02]  /*27a0*/  FMUL R108, R108, 1.4426950216293334961 ;  /* 0x3fb8aa3b6c6c7820 */ /* 0x000fc40000400000 */
[C---:B------:R-:W-:Y:S02]  /*27b0*/  FMUL R48, R92.reuse, R48 ;  /* 0x000000305c307220 */ /* 0x040fe40000400000 */
[----:B------:R-:W-:Y:S02]  /*27c0*/  FMUL R49, R92, R49 ;  /* 0x000000315c317220 */ /* 0x000fe40000400000 */
[C---:B------:R-:W-:Y:S01]  /*27d0*/  FMUL R50, R101.reuse, R50 ;  /* 0x0000003265327220 */ /* 0x040fe20000400000 */
[----:B------:R-:W-:Y:S01]  /*27e0*/  HMMA.16816.F32.BF16 R60, R80, R28, R60 ;  /* 0x0000001c503c723c */ /* 0x000fe2000004183c */
[----:B------:R-:W-:Y:S02]  /*27f0*/  FMUL R51, R101, R51 ;  /* 0x0000003365337220 */ /* 0x000fe40000400000 */
[----:B------:R-:W-:-:S05]  /*2800*/  FADD R105, R105, R106 ;  /* 0x0000006a69697221 */ /* 0x000fca0000000000 */
[----:B-----5:R-:W-:Y:S01]  /*2810*/  HMMA.16816.F32.BF16 R56, R80, R24, R56 ;  /* 0x000000185038723c */ /* 0x020fe20000041838 */
[----:B------:R-:W1:Y:S01]  /*2820*/  MUFU.EX2 R81, R109 ;  /* 0x0000006d00517308 */ /* 0x000e620000000800 */
[----:B------:R-:W-:Y:S02]  /*2830*/  FADD R107, R107, R142 ;  /* 0x0000008e6b6b7221 */ /* 0x000fe40000000000 */
[----:B------:R-:W-:Y:S02]  /*2840*/  FADD R115, R115, R134 ;  /* 0x0000008673737221 */ /* 0x000fe40000000000 */
[----:B------:R-:W-:Y:S02]  /*2850*/  FADD R77, R77, R102 ;  /* 0x000000664d4d7221 */ /* 0x000fe40000000000 */
[----:B------:R-:W-:Y:S01]  /*2860*/  HMMA.16816.F32.BF16 R52, R72, R36, R52 ;  /* 0x000000244834723c */ /* 0x000fe20000041834 */
[----:B------:R-:W2:Y:S01]  /*2870*/  MUFU.EX2 R36, R108 ;  /* 0x0000006c00247308 */ /* 0x000ea20000000800 */
[----:B------:R-:W-:-:S02]  /*2880*/  FMUL R79, R79, 1.4426950216293334961 ;  /* 0x3fb8aa3b4f4f7820 */ /* 0x000fc40000400000 */
[----:B------:R-:W-:Y:S02]  /*2890*/  FADD R105, R98, R105 ;  /* 0x0000006962697221 */ /* 0x000fe40000000000 */
[----:B------:R-:W-:Y:S02]  /*28a0*/  FADD R107, R104, R107 ;  /* 0x0000006b686b7221 */ /* 0x000fe40000000000 */
[----:B------:R-:W-:Y:S01]  /*28b0*/  HMMA.16816.F32.BF16 R48, R72, R32, R48 ;  /* 0x000000204830723c */ /* 0x000fe20000041830 */
[----:B------:R-:W-:Y:S01]  /*28c0*/  FADD R115, R76, R115 ;  /* 0x000000734c737221 */ /* 0x000fe20000000000 */
[----:B------:R3:W4:Y:S01]  /*28d0*/  MUFU.EX2 R33, R79 ;  /* 0x0000004f00217308 */ /* 0x0007220000000800 */
[----:B------:R-:W-:Y:S02]  /*28e0*/  FADD R77, R78, R77 ;  /* 0x0000004d4e4d7221 */ /* 0x000fe40000000000 */
[----:B------:R-:W-:Y:S02]  /*28f0*/  FADD R76, R90, R107 ;  /* 0x0000006b5a4c7221 */ /* 0x000fe40000000000 */
[----:B------:R-:W-:-:S02]  /*2900*/  FADD R32, R86, R105 ;  /* 0x0000006956207221 */ /* 0x000fc40000000000 */
[----:B------:R-:W-:Y:S02]  /*2910*/  FADD R78, R96, R115 ;  /* 0x00000073604e7221 */ /* 0x000fe40000000000 */
[----:B0-----:R-:W-:Y:S02]  /*2920*/  FADD R80, R100, R77 ;  /* 0x0000004d64507221 */ /* 0x001fe40000000000 */
[----:B------:R-:W-:Y:S02]  /*2930*/  FADD R37, R87, R32 ;  /* 0x0000002057257221 */ /* 0x000fe40000000000 */
[----:B------:R-:W-:Y:S02]  /*2940*/  FADD R76, R93, R76 ;  /* 0x0000004c5d4c7221 */ /* 0x000fe40000000000 */
[----:B------:R-:W-:Y:S02]  /*2950*/  FADD R78, R97, R78 ;  /* 0x0000004e614e7221 */ /* 0x000fe40000000000 */
[----:B-1----:R-:W-:-:S02]  /*2960*/  FADD R77, R81, R80 ;  /* 0x00000050514d7221 */ /* 0x002fc40000000000 */
[----:B------:R-:W-:Y:S02]  /*2970*/  FADD R32, R84, R37 ;  /* 0x0000002554207221 */ /* 0x000fe40000000000 */
[----:B------:R-:W-:Y:S02]  /*2980*/  FADD R37, R89, R76 ;  /* 0x0000004c59257221 */ /* 0x000fe40000000000 */
[----:B---3--:R-:W-:Y:S02]  /*2990*/  FADD R79, R95, R78 ;  /* 0x0000004e5f4f7221 */ /* 0x008fe40000000000 */
[----:B--2---:R-:W-:Y:S02]  /*29a0*/  FADD R76, R36, R77 ;  /* 0x0000004d244c7221 */ /* 0x004fe40000000000 */
[C---:B------:R-:W-:Y:S02]  /*29b0*/  FMUL R44, R92.reuse, R44 ;  /* 0x0000002c5c2c7220 */ /* 0x040fe40000400000 */
[----:B------:R-:W-:-:S02]  /*29c0*/  FMUL R45, R92, R45 ;  /* 0x0000002d5c2d7220 */ /* 0x000fc40000400000 */
[C---:B------:R-:W-:Y:S02]  /*29d0*/  FMUL R46, R101.reuse, R46 ;  /* 0x0000002e652e7220 */ /* 0x040fe40000400000 */
[----:B------:R-:W-:Y:S02]  /*29e0*/  FMUL R47, R101, R47 ;  /* 0x0000002f652f7220 */ /* 0x000fe40000400000 */
[----:B------:R-:W-:Y:S02]  /*29f0*/  FADD R32, R85, R32 ;  /* 0x0000002055207221 */ /* 0x000fe40000000000 */
[----:B------:R-:W-:Y:S02]  /*2a00*/  FADD R37, R88, R37 ;  /* 0x0000002558257221 */ /* 0x000fe40000000000 */
[----:B------:R-:W-:Y:S02]  /*2a10*/  FADD R80, R94, R79 ;  /* 0x0000004f5e507221 */ /* 0x000fe40000000000 */
[----:B----4-:R-:W-:Y:S01]  /*2a20*/  FADD R82, R33, R76 ;  /* 0x0000004c21527221 */ /* 0x010fe20000000000 */
[----:B------:R-:W-:Y:S01]  /*2a30*/  HMMA.16816.F32.BF16 R44, R72, R28, R44 ;  /* 0x0000001c482c723c */ /* 0x000fe2000004182c */
[----:B------:R-:W0:Y:S04]  /*2a40*/  SHFL.BFLY PT, R29, R32, 0x2, 0x1f ;  /* 0x0c401f00201d7f89 */ /* 0x000e2800000e0000 */
[----:B------:R-:W1:Y:S04]  /*2a50*/  SHFL.BFLY PT, R28, R37, 0x2, 0x1f ;  /* 0x0c401f00251c7f89 */ /* 0x000e6800000e0000 */
[----:B------:R-:W2:Y:S04]  /*2a60*/  SHFL.BFLY PT, R83, R80, 0x2, 0x1f ;  /* 0x0c401f0050537f89 */ /* 0x000ea800000e0000 */
[----:B------:R-:W3:Y:S01]  /*2a70*/  SHFL.BFLY PT, R99, R82, 0x2, 0x1f ;  /* 0x0c401f0052637f89 */ /* 0x000ee200000e0000 */
[----:B------:R-:W-:-:S02]  /*2a80*/  FMUL R40, R92, R40 ;  /* 0x000000285c287220 */ /* 0x000fc40000400000 */
[----:B------:R-:W-:Y:S02]  /*2a90*/  FMUL R41, R92, R41 ;  /* 0x000000295c297220 */ /* 0x000fe40000400000 */
[C---:B------:R-:W-:Y:S02]  /*2aa0*/  FMUL R42, R101.reuse, R42 ;  /* 0x0000002a652a7220 */ /* 0x040fe40000400000 */
[----:B------:R-:W-:Y:S02]  /*2ab0*/  FMUL R43, R101, R43 ;  /* 0x0000002b652b7220 */ /* 0x000fe40000400000 */
[----:B0-----:R-:W-:Y:S02]  /*2ac0*/  FADD R29, R32, R29 ;  /* 0x0000001d201d7221 */ /* 0x001fe40000000000 */
[----:B-1----:R-:W-:Y:S02]  /*2ad0*/  FADD R28, R37, R28 ;  /* 0x0000001c251c7221 */ /* 0x002fe40000000000 */
[----:B--2---:R-:W-:-:S02]  /*2ae0*/  FADD R83, R80, R83 ;  /* 0x0000005350537221 */ /* 0x004fc40000000000 */
[----:B---3--:R-:W-:Y:S01]  /*2af0*/  FADD R99, R82, R99 ;  /* 0x0000006352637221 */ /* 0x008fe20000000000 */
[----:B------:R-:W-:Y:S01]  /*2b00*/  HMMA.16816.F32.BF16 R40, R72, R24, R40 ;  /* 0x000000184828723c */ /* 0x000fe20000041828 */
[----:B------:R-:W0:Y:S04]  /*2b10*/  SHFL.BFLY PT, R24, R29, 0x1, 0x1f ;  /* 0x0c201f001d187f89 */ /* 0x000e2800000e0000 */
[----:B------:R-:W1:Y:S04]  /*2b20*/  SHFL.BFLY PT, R25, R28, 0x1, 0x1f ;  /* 0x0c201f001c197f89 */ /* 0x000e6800000e0000 */
[----:B------:R-:W2:Y:S04]  /*2b30*/  SHFL.BFLY PT, R32, R83, 0x1, 0x1f ;  /* 0x0c201f0053207f89 */ /* 0x000ea800000e0000 */
[----:B------:R-:W3:Y:S01]  /*2b40*/  SHFL.BFLY PT, R80, R99, 0x1, 0x1f ;  /* 0x0c201f0063507f89 */ /* 0x000ee200000e0000 */
[----:B------:R-:W-:-:S02]  /*2b50*/  IADD3 R6, R6, 0x20, RZ ;  /* 0x0000002006067810 */ /* 0x000fc40007ffe0ff */
[----:B------:R-:W-:Y:S02]  /*2b60*/  F2FP.BF16.PACK_AB R76, R87, R86 ;  /* 0x00000056574c723e */ /* 0x000fe400000010ff */
[----:B------:R-:W-:Y:S02]  /*2b70*/  ISETP.GE.AND P0, PT, R6, c[0x0][0x1d0], PT ;  /* 0x0000740006007a0c */ /* 0x000fe40003f06270 */
[----:B------:R-:W-:Y:S02]  /*2b80*/  F2FP.BF16.PACK_AB R78, R85, R84 ;  /* 0x00000054554e723e */ /* 0x000fe400000010ff */
[----:B------:R-:W-:Y:S02]  /*2b90*/  F2FP.BF16.PACK_AB R77, R93, R90 ;  /* 0x0000005a5d4d723e */ /* 0x000fe400000010ff */
[----:B------:R-:W-:Y:S02]  /*2ba0*/  F2FP.BF16.PACK_AB R79, R88, R89 ;  /* 0x00000059584f723e */ /* 0x000fe400000010ff */
[----:B------:R-:W-:-:S02]  /*2bb0*/  F2FP.BF16.PACK_AB R72, R97, R96 ;  /* 0x000000606148723e */ /* 0x000fc400000010ff */
[----:B------:R-:W-:Y:S02]  /*2bc0*/  F2FP.BF16.PACK_AB R73, R81, R100 ;  /* 0x000000645149723e */ /* 0x000fe400000010ff */
[----:B------:R-:W-:Y:S02]  /*2bd0*/  F2FP.BF16.PACK_AB R74, R94, R95 ;  /* 0x0000005f5e4a723e */ /* 0x000fe400000010ff */
[----:B------:R-:W-:Y:S01]  /*2be0*/  F2FP.BF16.PACK_AB R75, R33, R36 ;  /* 0x00000024214b723e */ /* 0x000fe200000010ff */
[----:B------:R-:W-:Y:S01]  /*2bf0*/  HMMA.16816.F32.BF16 R60, R76, R30, R60 ;  /* 0x0000001e4c3c723c */ /* 0x000fe2000004183c */
[----:B0-----:R-:W-:Y:S02]  /*2c00*/  FADD R24, R29, R24 ;  /* 0x000000181d187221 */ /* 0x001fe40000000000 */
[----:B-1----:R-:W-:Y:S02]  /*2c10*/  FADD R25, R28, R25 ;  /* 0x000000191c197221 */ /* 0x002fe40000000000 */
[----:B--2---:R-:W-:-:S03]  /*2c20*/  FADD R32, R83, R32 ;  /* 0x0000002053207221 */ /* 0x004fc60000000000 */
[----:B------:R-:W-:Y:S01]  /*2c30*/  HMMA.16816.F32.BF16 R44, R72, R30, R44 ;  /* 0x0000001e482c723c */ /* 0x000fe2000004182c */
[----:B---3--:R-:W-:Y:S01]  /*2c40*/  FADD R80, R99, R80 ;  /* 0x0000005063507221 */ /* 0x008fe20000000000 */
[----:B------:R-:W-:-:S05]  /*2c50*/  MOV R115, R0 ;  /* 0x0000000000737202 */ /* 0x000fca0000000f00 */
[----:B------:R-:W-:Y:S01]  /*2c60*/  MOV R30, 0x20 ;  /* 0x00000020001e7802 */ /* 0x000fe20000000f00 */
[----:B------:R-:W-:Y:S01]  /*2c70*/  HMMA.16816.F32.BF16 R68, R76, R38, R68 ;  /* 0x000000264c44723c */ /* 0x000fe20000041844 */
[----:B------:R-:W-:Y:S01]  /*2c80*/  FFMA R19, R22, R19, R24 ;  /* 0x0000001316137223 */ /* 0x000fe20000000018 */
[----:B------:R-:W-:Y:S01]  /*2c90*/  MOV R113, R20 ;  /* 0x0000001400717202 */ /* 0x000fe20000000f00 */
[----:B------:R-:W-:Y:S01]  /*2ca0*/  FFMA R18, R23, R18, R25 ;  /* 0x0000001217127223 */ /* 0x000fe20000000019 */
[----:B------:R-:W-:Y:S01]  /*2cb0*/  MOV R102, R21 ;  /* 0x0000001500667202 */ /* 0x000fe20000000f00 */
[----:B------:R-:W-:-:S03]  /*2cc0*/  IMAD R8, R30, c[0x0][0x1b4], R8 ;  /* 0x00006d001e087a24 */ /* 0x000fc600078e0208 */
[----:B------:R-:W-:Y:S01]  /*2cd0*/  HMMA.16816.F32.BF16 R64, R76, R34, R64 ;  /* 0x000000224c40723c */ /* 0x000fe20000041840 */
[----:B------:R-:W-:Y:S01]  /*2ce0*/  IMAD R13, R30, c[0x0][0x1a4], R13 ;  /* 0x000069001e0d7a24 */ /* 0x000fe200078e020d */
[----:B------:R-:W-:Y:S01]  /*2cf0*/  MOV R100, R91 ;  /* 0x0000005b00647202 */ /* 0x000fe20000000f00 */
[----:B------:R-:W-:Y:S02]  /*2d00*/  FFMA R17, R92, R17, R32 ;  /* 0x000000115c117223 */ /* 0x000fe40000000020 */
[----:B------:R-:W-:-:S03]  /*2d10*/  FFMA R16, R101, R16, R80 ;  /* 0x0000001065107223 */ /* 0x000fc60000000050 */
[----:B------:R-:W-:Y:S08]  /*2d20*/  HMMA.16816.F32.BF16 R56, R76, R26, R56 ;  /* 0x0000001a4c38723c */ /* 0x000ff00000041838 */
[C---:B------:R-:W-:Y:S08]  /*2d30*/  HMMA.16816.F32.BF16 R52, R72.reuse, R38, R52 ;  /* 0x000000264834723c */ /* 0x040ff00000041834 */
[C---:B------:R-:W-:Y:S08]  /*2d40*/  HMMA.16816.F32.BF16 R48, R72.reuse, R34, R48 ;  /* 0x000000224830723c */ /* 0x040ff00000041830 */
[----:B------:R-:W-:Y:S01]  /*2d50*/  HMMA.16816.F32.BF16 R40, R72, R26, R40 ;  /* 0x0000001a4828723c */ /* 0x000fe20000041828 */
[----:B------:R-:W-:Y:S01]  /*2d60*/  @P0 CALL.REL.NOINC `(.L_x_1) ;  /* 0x0000001000000944 */ /* 0x000fe20003c00000 */
[----:B------:R-:W-:Y:S06]  /*2d70*/  BRA `(.L_x_2) ;  /* 0xffffe79000007947 */ /* 0x000fec000383ffff */
.L_x_1:
[----:B------:R-:W-:-:S07]  /*2d80*/  NOP ;  /* 0x0000000000007918 */ /* 0x000fce0000000000 */
[----:B------:R-:W-:Y:S02]  /*2d90*/  MOV R6, R21 ;  /* 0x0000001500067202 */ /* 0x000fe40000000f00 */
[----:B------:R-:W-:-:S07]  /*2da0*/  MOV R7, R20 ;  /* 0x0000001400077202 */ /* 0x000fce0000000f00 */
.L_x_0:
[----:B------:R-:W-:Y:S01]  /*2db0*/  MOV R79, R19 ;  /* 0x00000013004f7202 */ /* 0x000fe20000000f00 */
[----:B------:R-:W-:Y:S01]  /*2dc0*/  IMAD R14, R3, c[0x0][0x1c0], RZ ;  /* 0x00007000030e7a24 */ /* 0x000fe200078e02ff */
[----:B------:R-:W-:Y:S01]  /*2dd0*/  MOV R73, R65 ;  /* 0x0000004100497202 */ /* 0x000fe20000000f00 */
[----:B------:R-:W-:Y:S01]  /*2de0*/  BAR.SYNC.DEFER_BLOCKING 0x0 ;  /* 0x0000000000007b1d */ /* 0x000fe20000010000 */
[----:B------:R-:W-:Y:S01]  /*2df0*/  MOV R65, R57 ;  /* 0x0000003900417202 */ /* 0x000fe20000000f00 */
[----:B------:R-:W-:Y:S01]  /*2e00*/  FMUL R20, R79, 8388608 ;  /* 0x4b0000004f147820 */ /* 0x000fe20000400000 */
[----:B------:R-:W-:Y:S01]  /*2e10*/  MOV R57, R48 ;  /* 0x0000003000397202 */ /* 0x000fe20000000f00 */
[----:B------:R-:W-:Y:S01]  /*2e20*/  IMAD R3, R3, c[0x0][0x1cc], RZ ;  /* 0x0000730003037a24 */ /* 0x000fe200078e02ff */
[----:B------:R-:W-:-:S02]  /*2e30*/  SHF.R.U32.HI R8, RZ, 0x1, R2 ;  /* 0x00000001ff087819 */ /* 0x000fc40000011602 */
[----:B------:R-:W-:Y:S02]  /*2e40*/  SHF.L.U32 R19, R2, 0x2, RZ ;  /* 0x0000000202137819 */ /* 0x000fe400000006ff */
[----:B------:R-:W-:Y:S01]  /*2e50*/  MOV R48, R18 ;  /* 0x0000001200307202 */ /* 0x000fe20000000f00 */
[----:B------:R-:W-:Y:S01]  /*2e60*/  IMAD R18, R5, c[0x0][0x1c4], RZ ;  /* 0x0000710005127a24 */ /* 0x000fe200078e02ff */
[----:B------:R-:W-:Y:S02]  /*2e70*/  FSETP.GEU.AND P0, PT, R79, 1.175494350822287508e-38, PT ;  /* 0x008000004f00780b */ /* 0x000fe40003f0e000 */
[----:B------:R-:W-:Y:S01]  /*2e80*/  LOP3.LUT R12, R8, 0x4, RZ, 0xc0, !PT ;  /* 0x00000004080c7812 */ /* 0x000fe200078ec0ff */
[----:B------:R-:W-:Y:S01]  /*2e90*/  FMUL R21, R48, 8388608 ;  /* 0x4b00000030157820 */ /* 0x000fe20000400000 */
[----:B------:R-:W-:Y:S02]  /*2ea0*/  LOP3.LUT R11, R11, 0x38, RZ, 0xc0, !PT ;  /* 0x000000380b0b7812 */ /* 0x000fe400078ec0ff */
[----:B------:R-:W-:-:S02]  /*2eb0*/  LOP3.LUT R8, R19, 0x1c0, RZ, 0xc0, !PT ;  /* 0x000001c013087812 */ /* 0x000fc400078ec0ff */
[----:B------:R-:W-:Y:S02]  /*2ec0*/  FSEL R20, R20, R79, !P0 ;  /* 0x0000004f14147208 */ /* 0x000fe40004000000 */
[----:B------:R-:W-:Y:S02]  /*2ed0*/  MOV R27, R17 ;  /* 0x00000011001b7202 */ /* 0x000fe40000000f00 */
[----:B------:R-:W-:Y:S02]  /*2ee0*/  FSETP.GEU.AND P2, PT, R48, 1.175494350822287508e-38, PT ;  /* 0x008000003000780b */ /* 0x000fe40003f4e000 */
[----:B------:R-:W-:Y:S01]  /*2ef0*/  IADD3 R11, R12, R11, R8 ;  /* 0x0000000b0c0b7210 */ /* 0x000fe20007ffe008 */
[----:B------:R-:W-:Y:S01]  /*2f00*/  FMUL R22, R27, 8388608 ;  /* 0x4b0000001b167820 */ /* 0x000fe20000400000 */
[----:B------:R-:W-:Y:S02]  /*2f10*/  IADD3 R8, R20, -0x3f3504f3, RZ ;  /* 0xc0cafb0d14087810 */ /* 0x000fe40007ffe0ff */
[----:B------:R-:W-:-:S02]  /*2f20*/  FSEL R21, R21, R48, !P2 ;  /* 0x0000003015157208 */ /* 0x000fc40005000000 */
[----:B------:R-:W-:Y:S02]  /*2f30*/  FSETP.GEU.AND P3, PT, R27, 1.175494350822287508e-38, PT ;  /* 0x008000001b00780b */ /* 0x000fe40003f6e000 */
[----:B------:R-:W-:Y:S02]  /*2f40*/  LOP3.LUT R31, R8, 0xff800000, RZ, 0xc0, !PT ;  /* 0xff800000081f7812 */ /* 0x000fe400078ec0ff */
[----:B------:R-:W-:Y:S02]  /*2f50*/  IADD3 R8, R21, -0x3f3504f3, RZ ;  /* 0xc0cafb0d15087810 */ /* 0x000fe40007ffe0ff */
[----:B------:R-:W-:Y:S01]  /*2f60*/  FSEL R22, R22, R27, !P3 ;  /* 0x0000001b16167208 */ /* 0x000fe20005800000 */
[----:B------:R-:W-:Y:S01]  /*2f70*/  I2F R13, R31 ;  /* 0x0000001f000d7306 */ /* 0x000fe20000201400 */
[----:B------:R-:W-:Y:S02]  /*2f80*/  LOP3.LUT R34, R8, 0xff800000, RZ, 0xc0, !PT ;  /* 0xff80000008227812 */ /* 0x000fe400078ec0ff */
[----:B------:R-:W-:-:S02]  /*2f90*/  MOV R32, R16 ;  /* 0x0000001000207202 */ /* 0x000fc40000000f00 */
[----:B------:R-:W-:Y:S02]  /*2fa0*/  IADD3 R8, R22, -0x3f3504f3, RZ ;  /* 0xc0cafb0d16087810 */ /* 0x000fe40007ffe0ff */
[----:B------:R-:W-:Y:S01]  /*2fb0*/  SHF.L.U32 R12, R2, 0x8, RZ ;  /* 0x00000008020c7819 */ /* 0x000fe200000006ff */
[----:B------:R-:W-:Y:S01]  /*2fc0*/  FMUL R23, R32, 8388608 ;  /* 0x4b00000020177820 */ /* 0x000fe20000400000 */
[C---:B------:R-:W-:Y:S01]  /*2fd0*/  SHF.L.U32 R24, R2.reuse, 0x5, RZ ;  /* 0x0000000502187819 */ /* 0x040fe200000006ff */
[----:B------:R-:W-:Y:S01]  /*2fe0*/  I2F R15, R34 ;  /* 0x00000022000f7306 */ /* 0x000fe20000201400 */
[----:B------:R-:W-:Y:S02]  /*2ff0*/  SHF.L.U32 R2, R2, 0xa, RZ ;  /* 0x0000000a02027819 */ /* 0x000fe400000006ff */
[----:B------:R-:W-:Y:S02]  /*3000*/  LOP3.LUT R33, R8, 0xff800000, RZ, 0xc0, !PT ;  /* 0xff80000008217812 */ /* 0x000fe400078ec0ff */
[----:B------:R-:W-:-:S02]  /*3010*/  FSETP.GT.AND P1, PT, |R32|, 8.50705917302346158658e+37, PT ;  /* 0x7e8000002000780b */ /* 0x000fc40003f24200 */
[----:B------:R-:W-:Y:S02]  /*3020*/  LOP3.LUT R26, R19, 0x70, RZ, 0xc0, !PT ;  /* 0x00000070131a7812 */ /* 0x000fe400078ec0ff */
[----:B------:R-:W-:Y:S02]  /*3030*/  LOP3.LUT R25, R2, 0x1800, RZ, 0xc0, !PT ;  /* 0x0000180002197812 */ /* 0x000fe400078ec0ff */
[----:B------:R-:W-:Y:S02]  /*3040*/  LOP3.LUT R19, R12, 0x1800, RZ, 0xc0, !PT ;  /* 0x000018000c137812 */ /* 0x000fe400078ec0ff */
[----:B------:R-:W-:Y:S01]  /*3050*/  FSEL R2, RZ, -23, P0 ;  /* 0xc1b80000ff027808 */ /* 0x000fe20000000000 */
[----:B------:R-:W0:Y:S01]  /*3060*/  I2F R12, R33 ;  /* 0x00000021000c7306 */ /* 0x000e220000201400 */
[C---:B------:R-:W-:Y:S02]  /*3070*/  FSETP.GEU.AND P0, PT, |R32|.reuse, 1.175494350822287508e-38, PT ;  /* 0x008000002000780b */ /* 0x040fe40003f0e200 */
[----:B------:R-:W-:Y:S01]  /*3080*/  FSETP.GEU.AND P4, PT, R32, 1.175494350822287508e-38, PT ;  /* 0x008000002000780b */ /* 0x000fe20003f8e000 */
[----:B------:R-:W-:Y:S01]  /*3090*/  @P1 FMUL R43, R43, 0.25 ;  /* 0x3e8000002b2b1820 */ /* 0x000fe20000400000 */
[----:B------:R-:W-:Y:S01]  /*30a0*/  FSEL R29, RZ, -23, P3 ;  /* 0xc1b80000ff1d7808 */ /* 0x000fe20001800000 */
[----:B------:R-:W-:Y:S01]  /*30b0*/  @P1 FMUL R42, R42, 0.25 ;  /* 0x3e8000002a2a1820 */ /* 0x000fe20000400000 */
[----:B------:R-:W-:Y:S01]  /*30c0*/  FSEL R23, R23, R32, !P4 ;  /* 0x0000002017177208 */ /* 0x000fe20006000000 */
[----:B------:R-:W-:Y:S01]  /*30d0*/  @P1 FMUL R32, R32, 0.25 ;  /* 0x3e80000020201820 */ /* 0x000fe20000400000 */
[----:B------:R-:W-:Y:S01]  /*30e0*/  FSEL R28, RZ, -23, P2 ;  /* 0xc1b80000ff1c7808 */ /* 0x000fe20001000000 */
[----:B------:R-:W-:Y:S01]  /*30f0*/  @P1 FMUL R46, R46, 0.25 ;  /* 0x3e8000002e2e1820 */ /* 0x000fe20000400000 */
[----:B------:R-:W-:Y:S01]  /*3100*/  FSETP.GT.AND P2, PT, |R27|, 8.50705917302346158658e+37, PT ;  /* 0x7e8000001b00780b */ /* 0x000fe20003f44200 */
[----:B------:R-:W-:Y:S01]  /*3110*/  @P1 FMUL R47, R47, 0.25 ;  /* 0x3e8000002f2f1820 */ /* 0x000fe20000400000 */
[----:B------:R-:W-:Y:S01]  /*3120*/  MOV R75, R71 ;  /* 0x00000047004b7202 */ /* 0x000fe20000000f00 */
[----:B------:R-:W-:Y:S01]  /*3130*/  @!P0 FMUL R32, R32, 16777216 ;  /* 0x4b80000020208820 */ /* 0x000fe20000400000 */
[----:B------:R-:W-:Y:S01]  /*3140*/  MOV R71, R67 ;  /* 0x0000004300477202 */ /* 0x000fe20000000f00 */
[----:B0-----:R-:W-:Y:S01]  /*3150*/  FFMA.FTZ R29, R12, 1.1920928955078125e-07, R29 ;  /* 0x340000000c1d7823 */ /* 0x001fe2000001001d */
[----:B------:R-:W-:Y:S01]  /*3160*/  FSETP.GEU.AND P3, PT, |R27|, 1.175494350822287508e-38, PT ;  /* 0x008000001b00780b */ /* 0x000fe20003f6e200 */
[----:B------:R-:W0:Y:S01]  /*3170*/  MUFU.RCP R12, R32 ;  /* 0x00000020000c7308 */ /* 0x000e220000001000 */
[----:B------:R-:W-:Y:S01]  /*3180*/  MOV R67, R63 ;  /* 0x0000003f00437202 */ /* 0x000fe20000000f00 */
[----:B------:R-:W-:Y:S01]  /*3190*/  @P1 FMUL R51, R51, 0.25 ;  /* 0x3e80000033331820 */ /* 0x000fe20000400000 */
        /* <DEDUP_REMOVED lines=9> */
[----:B------:R-:W-:Y:S01]  /*3230*/  @!P0 FMUL R43, R43, 16777216 ;  /* 0x4b8000002b2b8820 */ /* 0x000fe20000400000 */
        /* <DEDUP_REMOVED lines=8> */
[----:B------:R-:W-:Y:S01]  /*32c0*/  FSEL R30, RZ, -23, P4 ;  /* 0xc1b80000ff1e7808 */ /* 0x000fe20002000000 */
[----:B------:R-:W-:Y:S01]  /*32d0*/  @!P0 FMUL R50, R50, 16777216 ;  /* 0x4b80000032328820 */ /* 0x000fe20000400000 */
[----:B------:R-:W-:Y:S01]  /*32e0*/  FSETP.GEU.AND P4, PT, |R48|, 1.175494350822287508e-38, PT ;  /* 0x008000003000780b */ /* 0x000fe20003f8e200 */
[----:B------:R-:W-:Y:S01]  /*32f0*/  @!P0 FMUL R59, R59, 16777216 ;  /* 0x4b8000003b3b8820 */ /* 0x000fe20000400000 */
[----:B------:R-:W-:Y:S01]  /*3300*/  IADD3 R8, R23, -0x3f3504f3, RZ ;  /* 0xc0cafb0d17087810 */ /* 0x000fe20007ffe0ff */
[----:B------:R-:W-:Y:S01]  /*3310*/  @!P0 FMUL R54, R54, 16777216 ;  /* 0x4b80000036368820 */ /* 0x000fe20000400000 */
[----:B------:R-:W-:Y:S01]  /*3320*/  FSETP.GT.AND P0, PT, |R48|, 8.50705917302346158658e+37, PT ;  /* 0x7e8000003000780b */ /* 0x000fe20003f04200 */
[----:B------:R-:W-:Y:S01]  /*3330*/  @!P3 FMUL R27, R27, 16777216 ;  /* 0x4b8000001b1bb820 */ /* 0x000fe20000400000 */
[----:B------:R-:W-:Y:S01]  /*3340*/  SHF.L.U32 R17, R18, 0x1, RZ ;  /* 0x0000000112117819 */ /* 0x000fe200000006ff */
[----:B0-----:R-:W-:Y:S01]  /*3350*/  FMUL R35, R12, R43 ;  /* 0x0000002b0c237220 */ /* 0x001fe20000400000 */
[----:B------:R-:W-:Y:S01]  /*3360*/  SHF.L.U32 R16, R14, 0x1, RZ ;  /* 0x000000010e107819 */ /* 0x000fe200000006ff */
[C---:B------:R-:W-:Y:S01]  /*3370*/  FMUL R38, R12.reuse, R42 ;  /* 0x0000002a0c267220 */ /* 0x040fe20000400000 */
[----:B------:R-:W-:Y:S01]  /*3380*/  LEA R26, R9, R26, 0x3 ;  /* 0x0000001a091a7211 */ /* 0x000fe200078e18ff */
[C---:B------:R-:W-:Y:S01]  /*3390*/  FMUL R40, R12.reuse, R46 ;  /* 0x0000002e0c287220 */ /* 0x040fe20000400000 */
[----:B------:R-:W-:Y:S01]  /*33a0*/  LOP3.LUT R19, R19, 0x60, R24, 0xf8, !PT ;  /* 0x0000006013137812 */ /* 0x000fe200078ef818 */
[----:B------:R-:W-:Y:S01]  /*33b0*/  FMUL R37, R12, R47 ;  /* 0x0000002f0c257220 */ /* 0x000fe20000400000 */
[----:B------:R-:W-:Y:S01]  /*33c0*/  LOP3.LUT R36, R8, 0xff800000, RZ, 0xc0, !PT ;  /* 0xff80000008247812 */ /* 0x000fe200078ec0ff */
[C---:B------:R-:W-:Y:S01]  /*33d0*/  FMUL R41, R12.reuse, R51 ;  /* 0x000000330c297220 */ /* 0x040fe20000400000 */
[----:B------:R-:W-:Y:S01]  /*33e0*/  FSETP.GT.AND P1, PT, |R79|, 8.50705917302346158658e+37, PT ;  /* 0x7e8000004f00780b */ /* 0x000fe20003f24200 */
[C---:B------:R-:W-:Y:S01]  /*33f0*/  FMUL R42, R12.reuse, R50 ;  /* 0x000000320c2a7220 */ /* 0x040fe20000400000 */
[----:B------:R-:W-:Y:S01]  /*3400*/  IADD3 R8, P5, P6, R17, c[0x0][0x178], R16 ;  /* 0x00005e0011087a10 */ /* 0x000fe20007ebe010 */
[----:B------:R-:W-:Y:S01]  /*3410*/  FMUL R43, R12, R59 ;  /* 0x0000003b0c2b7220 */ /* 0x000fe20000400000 */
[----:B------:R-:W-:Y:S01]  /*3420*/  LEA R4, R4, R25, 0x4 ;  /* 0x0000001904047211 */ /* 0x000fe200078e20ff */
[----:B------:R-:W-:Y:S01]  /*3430*/  FMUL R46, R12, R54 ;  /* 0x000000360c2e7220 */ /* 0x000fe20000400000 */
[----:B------:R-:W-:Y:S01]  /*3440*/  LOP3.LUT R55, R19, R26, RZ, 0x3c, !PT ;  /* 0x0000001a13377212 */ /* 0x000fe200078e3cff */
[----:B------:R-:W0:Y:S01]  /*3450*/  MUFU.RCP R12, R27 ;  /* 0x0000001b000c7308 */ /* 0x000e220000001000 */
[----:B------:R-:W-:Y:S01]  /*3460*/  @P2 FMUL R39, R39, 0.25 ;  /* 0x3e80000027272820 */ /* 0x000fe20000400000 */
[----:B------:R-:W-:Y:S01]  /*3470*/  IADD3 R34, R21, -R34, RZ ;  /* 0x8000002215227210 */ /* 0x000fe20007ffe0ff */
[----:B------:R-:W-:Y:S01]  /*3480*/  @P2 FMUL R45, R45, 0.25 ;  /* 0x3e8000002d2d2820 */ /* 0x000fe20000400000 */
[----:B------:R-:W-:Y:S01]  /*3490*/  IADD3 R33, R22, -R33, RZ ;  /* 0x8000002116217210 */ /* 0x000fe20007ffe0ff */
[----:B------:R-:W-:Y:S01]  /*34a0*/  @P2 FMUL R44, R44, 0.25 ;  /* 0x3e8000002c2c2820 */ /* 0x000fe20000400000 */
[----:B------:R-:W-:Y:S01]  /*34b0*/  IADD3 R31, R20, -R31, RZ ;  /* 0x8000001f141f7210 */ /* 0x000fe20007ffe0ff */
[----:B------:R-:W-:Y:S01]  /*34c0*/  @P2 FMUL R49, R49, 0.25 ;  /* 0x3e80000031312820 */ /* 0x000fe20000400000 */
[----:B------:R1:W2:Y:S01]  /*34d0*/  I2F R17, R36 ;  /* 0x0000002400117306 */ /* 0x0002a20000201400 */
[----:B------:R-:W-:Y:S01]  /*34e0*/  @P2 FMUL R53, R53, 0.25 ;  /* 0x3e80000035352820 */ /* 0x000fe20000400000 */
[----:B------:R-:W-:Y:S01]  /*34f0*/  LOP3.LUT R10, R10, 0xf8, RZ, 0xc0, !PT ;  /* 0x000000f80a0a7812 */ /* 0x000fe200078ec0ff */
[----:B------:R-:W-:-:S02]  /*3500*/  @P2 FMUL R57, R57, 0.25 ;  /* 0x3e80000039392820 */ /* 0x000fc40000400000 */
[----:B------:R-:W-:Y:S02]  /*3510*/  @P2 FMUL R61, R61, 0.25 ;  /* 0x3e8000003d3d2820 */ /* 0x000fe40000400000 */
[----:B------:R-:W-:Y:S01]  /*3520*/  @P2 FMUL R52, R52, 0.25 ;  /* 0x3e80000034342820 */ /* 0x000fe20000400000 */
[----:B------:R-:W-:Y:S01]  /*3530*/  FSETP.GEU.AND P2, PT, |R79|, 1.175494350822287508e-38, PT ;  /* 0x008000004f00780b */ /* 0x000fe20003f4e200 */
[----:B------:R-:W-:Y:S01]  /*3540*/  @P0 FMUL R48, R48, 0.25 ;  /* 0x3e80000030300820 */ /* 0x000fe20000400000 */
[----:B-1----:R-:W-:Y:S01]  /*3550*/  IADD3 R36, R23, -R36, RZ ;  /* 0x8000002417247210 */ /* 0x002fe20007ffe0ff */
[----:B------:R-:W-:Y:S02]  /*3560*/  @!P3 FMUL R39, R39, 16777216 ;  /* 0x4b8000002727b820 */ /* 0x000fe40000400000 */
[----:B------:R-:W-:Y:S02]  /*3570*/  @!P3 FMUL R45, R45, 16777216 ;  /* 0x4b8000002d2db820 */ /* 0x000fe40000400000 */
[----:B------:R-:W-:-:S02]  /*3580*/  @!P3 FMUL R44, R44, 16777216 ;  /* 0x4b8000002c2cb820 */ /* 0x000fc40000400000 */
[----:B------:R-:W-:Y:S02]  /*3590*/  @!P3 FMUL R49, R49, 16777216 ;  /* 0x4b8000003131b820 */ /* 0x000fe40000400000 */
[----:B------:R-:W-:Y:S02]  /*35a0*/  @!P3 FMUL R53, R53, 16777216 ;  /* 0x4b8000003535b820 */ /* 0x000fe40000400000 */
[----:B------:R-:W-:Y:S02]  /*35b0*/  @!P3 FMUL R57, R57, 16777216 ;  /* 0x4b8000003939b820 */ /* 0x000fe40000400000 */
[----:B------:R-:W-:Y:S02]  /*35c0*/  @!P3 FMUL R61, R61, 16777216 ;  /* 0x4b8000003d3db820 */ /* 0x000fe40000400000 */
[----:B------:R-:W-:Y:S01]  /*35d0*/  @!P3 FMUL R52, R52, 16777216 ;  /* 0x4b8000003434b820 */ /* 0x000fe20000400000 */
[----:B------:R-:W-:Y:S01]  /*35e0*/  FSETP.NEU.AND P3, PT, R20, RZ, PT ;  /* 0x000000ff1400720b */ /* 0x000fe20003f6d000 */
[----:B------:R-:W-:-:S02]  /*35f0*/  @!P4 FMUL R48, R48, 16777216 ;  /* 0x4b8000003030c820 */ /* 0x000fc40000400000 */
[C---:B0-----:R-:W-:Y:S02]  /*3600*/  FMUL R27, R12.reuse, R39 ;  /* 0x000000270c1b7220 */ /* 0x041fe40000400000 */
[C---:B------:R-:W-:Y:S02]  /*3610*/  FMUL R32, R12.reuse, R45 ;  /* 0x0000002d0c207220 */ /* 0x040fe40000400000 */
[C---:B------:R-:W-:Y:S02]  /*3620*/  FMUL R39, R12.reuse, R44 ;  /* 0x0000002c0c277220 */ /* 0x040fe40000400000 */
[C---:B------:R-:W-:Y:S01]  /*3630*/  FMUL R26, R12.reuse, R49 ;  /* 0x000000310c1a7220 */ /* 0x040fe20000400000 */
[----:B------:R-:W-:Y:S01]  /*3640*/  F2FP.BF16.PACK_AB R27, R27, R32 ;  /* 0x000000201b1b723e */ /* 0x000fe200000010ff */
[C---:B------:R-:W-:Y:S02]  /*3650*/  FMUL R25, R12.reuse, R53 ;  /* 0x000000350c197220 */ /* 0x040fe40000400000 */
[----:B------:R-:W-:Y:S01]  /*3660*/  FMUL R44, R12, R57 ;  /* 0x000000390c2c7220 */ /* 0x000fe20000400000 */
[----:B------:R-:W-:Y:S01]  /*3670*/  F2FP.BF16.PACK_AB R26, R26, R39 ;  /* 0x000000271a1a723e */ /* 0x000fe200000010ff */
[C---:B------:R-:W-:Y:S01]  /*3680*/  FMUL R24, R12.reuse, R61 ;  /* 0x0000003d0c187220 */ /* 0x040fe20000400000 */
[----:B------:R-:W-:Y:S01]  /*3690*/  MOV R39, 0x3dc6b27f ;  /* 0x3dc6b27f00277802 */ /* 0x000fe20000000f00 */
[----:B------:R-:W-:Y:S01]  /*36a0*/  FMUL R45, R12, R52 ;  /* 0x000000340c2d7220 */ /* 0x000fe20000400000 */
[----:B------:R-:W-:Y:S01]  /*36b0*/  F2FP.BF16.PACK_AB R25, R25, R44 ;  /* 0x0000002c1919723e */ /* 0x000fe200000010ff */
[----:B------:R-:W0:Y:S01]  /*36c0*/  MUFU.RCP R12, R48 ;  /* 0x00000030000c7308 */ /* 0x000e220000001000 */
[----:B------:R-:W-:Y:S01]  /*36d0*/  @P0 FMUL R63, R63, 0.25 ;  /* 0x3e8000003f3f0820 */ /* 0x000fe20000400000 */
[----:B------:R-:W-:Y:S01]  /*36e0*/  F2FP.BF16.PACK_AB R44, R43, R46 ;  /* 0x0000002e2b2c723e */ /* 0x000fe200000010ff */
[----:B------:R-:W-:Y:S01]  /*36f0*/  @P0 FMUL R58, R58, 0.25 ;  /* 0x3e8000003a3a0820 */ /* 0x000fe20000400000 */
[----:B------:R-:W-:Y:S01]  /*3700*/  F2FP.BF16.PACK_AB R24, R24, R45 ;  /* 0x0000002d1818723e */ /* 0x000fe200000010ff */
[----:B------:R-:W-:Y:S01]  /*3710*/  @P0 FMUL R67, R67, 0.25 ;  /* 0x3e80000043430820 */ /* 0x000fe20000400000 */
[----:B------:R-:W-:Y:S01]  /*3720*/  F2FP.BF16.PACK_AB R45, R41, R42 ;  /* 0x0000002a292d723e */ /* 0x000fe200000010ff */
[----:B------:R-:W-:Y:S01]  /*3730*/  @P0 FMUL R62, R62, 0.25 ;  /* 0x3e8000003e3e0820 */ /* 0x000fe20000400000 */
[----:B------:R-:W-:Y:S01]  /*3740*/  F2FP.BF16.PACK_AB R46, R37, R40 ;  /* 0x00000028252e723e */ /* 0x000fe200000010ff */
[----:B------:R-:W-:Y:S01]  /*3750*/  @P0 FMUL R71, R71, 0.25 ;  /* 0x3e80000047470820 */ /* 0x000fe20000400000 */
[----:B------:R1:W-:Y:S01]  /*3760*/  STS.128 [R55+0x400], R24 ;  /* 0x0004001837007388 */ /* 0x0003e20000000c00 */
[----:B------:R-:W-:-:S02]  /*3770*/  @P0 FMUL R66, R66, 0.25 ;  /* 0x3e80000042420820 */ /* 0x000fc40000400000 */
[----:B------:R-:W-:Y:S02]  /*3780*/  @P0 FMUL R75, R75, 0.25 ;  /* 0x3e8000004b4b0820 */ /* 0x000fe40000400000 */
[----:B------:R-:W-:Y:S01]  /*3790*/  @P0 FMUL R70, R70, 0.25 ;  /* 0x3e80000046460820 */ /* 0x000fe20000400000 */
[----:B------:R-:W-:Y:S01]  /*37a0*/  ISETP.GE.U32.AND P0, PT, R20, 0x7f800000, PT ;  /* 0x7f8000001400780c */ /* 0x000fe20003f06070 */
[----:B------:R-:W-:Y:S02]  /*37b0*/  @P1 FMUL R79, R79, 0.25 ;  /* 0x3e8000004f4f1820 */ /* 0x000fe40000400000 */
[----:B------:R-:W-:Y:S02]  /*37c0*/  @!P4 FMUL R63, R63, 16777216 ;  /* 0x4b8000003f3fc820 */ /* 0x000fe40000400000 */
[----:B------:R-:W-:Y:S02]  /*37d0*/  @!P4 FMUL R58, R58, 16777216 ;  /* 0x4b8000003a3ac820 */ /* 0x000fe40000400000 */
[----:B------:R-:W-:-:S02]  /*37e0*/  @!P4 FMUL R67, R67, 16777216 ;  /* 0x4b8000004343c820 */ /* 0x000fc40000400000 */
[----:B------:R-:W-:Y:S01]  /*37f0*/  @!P4 FMUL R62, R62, 16777216 ;  /* 0x4b8000003e3ec820 */ /* 0x000fe20000400000 */
[----:B-1----:R-:W-:Y:S01]  /*3800*/  LOP3.LUT R24, R4, 0x40, RZ, 0x3c, !PT ;  /* 0x0000004004187812 */ /* 0x002fe200078e3cff */
[----:B------:R-:W-:Y:S02]  /*3810*/  @!P4 FMUL R71, R71, 16777216 ;  /* 0x4b8000004747c820 */ /* 0x000fe40000400000 */
[----:B------:R-:W-:Y:S02]  /*3820*/  @!P4 FMUL R66, R66, 16777216 ;  /* 0x4b8000004242c820 */ /* 0x000fe40000400000 */
[----:B------:R-:W-:Y:S02]  /*3830*/  @!P4 FMUL R75, R75, 16777216 ;  /* 0x4b8000004b4bc820 */ /* 0x000fe40000400000 */
[----:B------:R-:W-:Y:S01]  /*3840*/  @!P4 FMUL R70, R70, 16777216 ;  /* 0x4b8000004646c820 */ /* 0x000fe20000400000 */
[----:B------:R-:W-:Y:S01]  /*3850*/  ISETP.GE.U32.AND P4, PT, R23, 0x7f800000, PT ;  /* 0x7f8000001700780c */ /* 0x000fe20003f86070 */
[----:B------:R-:W-:-:S02]  /*3860*/  @!P2 FMUL R79, R79, 16777216 ;  /* 0x4b8000004f4fa820 */ /* 0x000fc40000400000 */
[----:B------:R-:W-:-:S04]  /*3870*/  IMAD.HI R9, R18, 0x2, RZ ;  /* 0x0000000212097827 */ /* 0x000fc800078e02ff */
[----:B--2---:R-:W-:Y:S02]  /*3880*/  FFMA.FTZ R30, R17, 1.1920928955078125e-07, R30 ;  /* 0x34000000111e7823 */ /* 0x004fe4000001001e */
[C---:B0-----:R-:W-:Y:S02]  /*3890*/  FMUL R19, R12.reuse, R63 ;  /* 0x0000003f0c137220 */ /* 0x041fe40000400000 */
[C---:B------:R-:W-:Y:S02]  /*38a0*/  FMUL R48, R12.reuse, R58 ;  /* 0x0000003a0c307220 */ /* 0x040fe40000400000 */
[C---:B------:R-:W-:Y:S02]  /*38b0*/  FMUL R18, R12.reuse, R67 ;  /* 0x000000430c127220 */ /* 0x040fe40000400000 */
[C---:B------:R-:W-:Y:S01]  /*38c0*/  FMUL R47, R12.reuse, R62 ;  /* 0x0000003e0c2f7220 */ /* 0x040fe20000400000 */
[----:B------:R-:W-:Y:S01]  /*38d0*/  F2FP.BF16.PACK_AB R19, R19, R48 ;  /* 0x000000301313723e */ /* 0x000fe200000010ff */
[----:B------:R-:W-:-:S02]  /*38e0*/  FMUL R17, R12, R71 ;  /* 0x000000470c117220 */ /* 0x000fc40000400000 */
[----:B------:R-:W-:Y:S01]  /*38f0*/  FMUL R52, R12, R66 ;  /* 0x000000420c347220 */ /* 0x000fe20000400000 */
[----:B------:R-:W-:Y:S01]  /*3900*/  F2FP.BF16.PACK_AB R18, R18, R47 ;  /* 0x0000002f1212723e */ /* 0x000fe200000010ff */
[C---:B------:R-:W-:Y:S01]  /*3910*/  FMUL R16, R12.reuse, R75 ;  /* 0x0000004b0c107220 */ /* 0x040fe20000400000 */
[----:B------:R-:W-:Y:S01]  /*3920*/  F2FP.BF16.PACK_AB R47, R35, R38 ;  /* 0x00000026232f723e */ /* 0x000fe200000010ff */
[----:B------:R-:W-:Y:S01]  /*3930*/  FMUL R51, R12, R70 ;  /* 0x000000460c337220 */ /* 0x000fe20000400000 */
[----:B------:R-:W-:Y:S01]  /*3940*/  F2FP.BF16.PACK_AB R17, R17, R52 ;  /* 0x000000341111723e */ /* 0x000fe200000010ff */
[----:B------:R-:W0:Y:S01]  /*3950*/  MUFU.RCP R12, R79 ;  /* 0x0000004f000c7308 */ /* 0x000e220000001000 */
[----:B------:R-:W-:Y:S01]  /*3960*/  @P1 FMUL R56, R56, 0.25 ;  /* 0x3e80000038381820 */ /* 0x000fe20000400000 */
[----:B------:R-:W-:Y:S01]  /*3970*/  STS.128 [R55+0x480], R44 ;  /* 0x0004802c37007388 */ /* 0x000fe20000000c00 */
[----:B------:R-:W-:Y:S01]  /*3980*/  @P1 FMUL R65, R65, 0.25 ;  /* 0x3e80000041411820 */ /* 0x000fe20000400000 */
[----:B------:R-:W-:Y:S01]  /*3990*/  F2FP.BF16.PACK_AB R16, R16, R51 ;  /* 0x000000331010723e */ /* 0x000fe200000010ff */
[----:B------:R-:W-:-:S02]  /*39a0*/  @P1 FMUL R69, R69, 0.25 ;  /* 0x3e80000045451820 */ /* 0x000fc40000400000 */
[----:B------:R-:W-:Y:S02]  /*39b0*/  @P1 FMUL R60, R60, 0.25 ;  /* 0x3e8000003c3c1820 */ /* 0x000fe40000400000 */
[----:B------:R-:W-:Y:S01]  /*39c0*/  @P1 FMUL R73, R73, 0.25 ;  /* 0x3e80000049491820 */ /* 0x000fe20000400000 */
[----:B------:R1:W-:Y:S01]  /*39d0*/  STS.128 [R55+0x80], R16 ;  /* 0x0000801037007388 */ /* 0x0003e20000000c00 */
[----:B------:R-:W-:Y:S02]  /*39e0*/  @P1 FMUL R64, R64, 0.25 ;  /* 0x3e80000040401820 */ /* 0x000fe40000400000 */
[----:B------:R-:W-:Y:S02]  /*39f0*/  @P1 FMUL R77, R77, 0.25 ;  /* 0x3e8000004d4d1820 */ /* 0x000fe40000400000 */
[----:B------:R-:W-:Y:S01]  /*3a00*/  @P1 FMUL R68, R68, 0.25 ;  /* 0x3e80000044441820 */ /* 0x000fe20000400000 */
[----:B------:R-:W-:Y:S01]  /*3a10*/  ISETP.GE.U32.AND P1, PT, R21, 0x7f800000, PT ;  /* 0x7f8000001500780c */ /* 0x000fe20003f26070 */
[----:B------:R-:W-:-:S04]  /*3a20*/  IMAD.HI R14, R14, 0x2, RZ ;  /* 0x000000020e0e7827 */ /* 0x000fc800078e02ff */
[----:B------:R-:W-:Y:S01]  /*3a30*/  @!P2 FMUL R56, R56, 16777216 ;  /* 0x4b8000003838a820 */ /* 0x000fe20000400000 */
[----:B------:R-:W-:Y:S01]  /*3a40*/  IADD3.X R9, R9, c[0x0][0x17c], R14, P5, P6 ;  /* 0x00005f0009097a10 */ /* 0x000fe20002fec40e */
[----:B------:R-:W-:Y:S01]  /*3a50*/  @!P2 FMUL R65, R65, 16777216 ;  /* 0x4b8000004141a820 */ /* 0x000fe20000400000 */
[----:B------:R-:W-:Y:S01]  /*3a60*/  ISETP.GE.U32.AND P5, PT, R22, 0x7f800000, PT ;  /* 0x7f8000001600780c */ /* 0x000fe20003fa6070 */
[----:B------:R-:W-:Y:S01]  /*3a70*/  @!P2 FMUL R69, R69, 16777216 ;  /* 0x4b8000004545a820 */ /* 0x000fe20000400000 */
[----:B-1----:R-:W-:Y:S01]  /*3a80*/  LOP3.LUT R16, R4, 0x20, RZ, 0x3c, !PT ;  /* 0x0000002004107812 */ /* 0x002fe200078e3cff */
[----:B------:R-:W-:Y:S02]  /*3a90*/  @!P2 FMUL R60, R60, 16777216 ;  /* 0x4b8000003c3ca820 */ /* 0x000fe40000400000 */
[----:B------:R-:W-:Y:S02]  /*3aa0*/  @!P2 FMUL R73, R73, 16777216 ;  /* 0x4b8000004949a820 */ /* 0x000fe40000400000 */
[----:B------:R-:W-:-:S02]  /*3ab0*/  @!P2 FMUL R64, R64, 16777216 ;  /* 0x4b8000004040a820 */ /* 0x000fc40000400000 */
[----:B------:R-:W-:Y:S02]  /*3ac0*/  @!P2 FMUL R77, R77, 16777216 ;  /* 0x4b8000004d4da820 */ /* 0x000fe40000400000 */
[----:B------:R-:W-:Y:S01]  /*3ad0*/  @!P2 FMUL R68, R68, 16777216 ;  /* 0x4b8000004444a820 */ /* 0x000fe20000400000 */
[----:B------:R-:W-:Y:S01]  /*3ae0*/  FSETP.NEU.AND P2, PT, R21, RZ, PT ;  /* 0x000000ff1500720b */ /* 0x000fe20003f4d000 */
[----:B------:R-:W-:Y:S02]  /*3af0*/  FFMA.FTZ R2, R13, 1.1920928955078125e-07, R2 ;  /* 0x340000000d027823 */ /* 0x000fe40000010002 */
[----:B------:R-:W-:Y:S02]  /*3b00*/  FFMA.FTZ R28, R15, 1.1920928955078125e-07, R28 ;  /* 0x340000000f1c7823 */ /* 0x000fe4000001001c */
[C---:B0-----:R-:W-:Y:S02]  /*3b10*/  FMUL R50, R12.reuse, R56 ;  /* 0x000000380c327220 */ /* 0x041fe40000400000 */
[----:B------:R-:W-:-:S02]  /*3b20*/  FMUL R15, R12, R65 ;  /* 0x000000410c0f7220 */ /* 0x000fc40000400000 */
[C---:B------:R-:W-:Y:S02]  /*3b30*/  FMUL R53, R12.reuse, R77 ;  /* 0x0000004d0c357220 */ /* 0x040fe40000400000 */
[C---:B------:R-:W-:Y:S01]  /*3b40*/  FMUL R56, R12.reuse, R68 ;  /* 0x000000440c387220 */ /* 0x040fe20000400000 */
[----:B------:R-:W-:Y:S01]  /*3b50*/  F2FP.BF16.PACK_AB R15, R15, R50 ;  /* 0x000000320f0f723e */ /* 0x000fe200000010ff */
[C---:B------:R-:W-:Y:S02]  /*3b60*/  FMUL R13, R12.reuse, R73 ;  /* 0x000000490c0d7220 */ /* 0x040fe40000400000 */
[C---:B------:R-:W-:Y:S02]  /*3b70*/  FMUL R54, R12.reuse, R64 ;  /* 0x000000400c367220 */ /* 0x040fe40000400000 */
[C---:B------:R-:W-:Y:S02]  /*3b80*/  FMUL R14, R12.reuse, R69 ;  /* 0x000000450c0e7220 */ /* 0x040fe40000400000 */
[----:B------:R-:W-:Y:S01]  /*3b90*/  FMUL R49, R12, R60 ;  /* 0x0000003c0c317220 */ /* 0x000fe20000400000 */
[----:B------:R-:W-:Y:S01]  /*3ba0*/  F2FP.BF16.PACK_AB R12, R53, R56 ;  /* 0x00000038350c723e */ /* 0x000fe200000010ff */
[----:B------:R-:W-:Y:S01]  /*3bb0*/  FADD R34, R34, -1 ;  /* 0xbf80000022227421 */ /* 0x000fe20000000000 */
[----:B------:R-:W-:Y:S01]  /*3bc0*/  F2FP.BF16.PACK_AB R13, R13, R54 ;  /* 0x000000360d0d723e */ /* 0x000fe200000010ff */
[----:B------:R-:W-:Y:S01]  /*3bd0*/  FADD R33, R33, -1 ;  /* 0xbf80000021217421 */ /* 0x000fe20000000000 */
[----:B------:R-:W-:Y:S01]  /*3be0*/  F2FP.BF16.PACK_AB R14, R14, R49 ;  /* 0x000000310e0e723e */ /* 0x000fe200000010ff */
[----:B------:R-:W-:-:S02]  /*3bf0*/  FADD R31, R31, -1 ;  /* 0xbf8000001f1f7421 */ /* 0x000fc40000000000 */
[----:B------:R-:W-:Y:S02]  /*3c00*/  FADD R36, R36, -1 ;  /* 0xbf80000024247421 */ /* 0x000fe40000000000 */
[----:B------:R0:W-:Y:S01]  /*3c10*/  STS.128 [R55], R12 ;  /* 0x0000000c37007388 */ /* 0x0001e20000000c00 */
[----:B------:R-:W-:-:S04]  /*3c20*/  FFMA.FTZ R32, R31, R39, -0.16845393180847167969 ;  /* 0xbe2c7f301f207423 */ /* 0x000fc80000010027 */
[----:B------:R-:W-:-:S04]  /*3c30*/  FFMA.FTZ R32, R31, R32, 0.1716887056827545166 ;  /* 0x3e2fcf2a1f207423 */ /* 0x000fc80000010020 */
[----:B------:R-:W-:-:S04]  /*3c40*/  FFMA.FTZ R32, R31, R32, -0.17900948226451873779 ;  /* 0xbe374e431f207423 */ /* 0x000fc80000010020 */
[----:B------:R-:W-:Y:S02]  /*3c50*/  FFMA.FTZ R32, R31, R32, 0.20512372255325317383 ;  /* 0x3e520bf41f207423 */ /* 0x000fe40000010020 */
[CC--:B0-----:R-:W-:Y:S01]  /*3c60*/  FFMA.FTZ R13, R34.reuse, R39.reuse, -0.16845393180847167969 ;  /* 0xbe2c7f30220d7423 */ /* 0x0c1fe20000010027 */
[----:B------:R-:W-:Y:S01]  /*3c70*/  MOV R55, c[0x0][0x1c8] ;  /* 0x0000720000377a02 */ /* 0x000fe20000000f00 */
[----:B------:R-:W-:Y:S02]  /*3c80*/  FFMA.FTZ R12, R33, R39, -0.16845393180847167969 ;  /* 0xbe2c7f30210c7423 */ /* 0x000fe40000010027 */
[C---:B------:R-:W-:Y:S01]  /*3c90*/  FFMA.FTZ R13, R34.reuse, R13, 0.1716887056827545166 ;  /* 0x3e2fcf2a220d7423 */ /* 0x040fe2000001000d */
[----:B------:R-:W-:Y:S01]  /*3ca0*/  LEA R19, R55, R55, 0x2 ;  /* 0x0000003737137211 */ /* 0x000fe200078e10ff */
[----:B------:R-:W-:Y:S01]  /*3cb0*/  FFMA.FTZ R12, R33, R12, 0.1716887056827545166 ;  /* 0x3e2fcf2a210c7423 */ /* 0x000fe2000001000c */
[C---:B------:R-:W-:Y:S01]  /*3cc0*/  SHF.L.U32 R17, R55.reuse, 0x2, RZ ;  /* 0x0000000237117819 */ /* 0x040fe200000006ff */
[C---:B------:R-:W-:Y:S01]  /*3cd0*/  FFMA.FTZ R13, R34.reuse, R13, -0.17900948226451873779 ;  /* 0xbe374e43220d7423 */ /* 0x040fe2000001000d */
[----:B------:R-:W-:Y:S01]  /*3ce0*/  SHF.L.U32 R25, R55, 0x3, RZ ;  /* 0x0000000337197819 */ /* 0x000fe200000006ff */
[----:B------:R-:W-:Y:S01]  /*3cf0*/  FFMA.FTZ R12, R33, R12, -0.17900948226451873779 ;  /* 0xbe374e43210c7423 */ /* 0x000fe2000001000c */
[C---:B------:R-:W-:Y:S01]  /*3d00*/  LEA R27, R55.reuse, R55, 0x3 ;  /* 0x00000037371b7211 */ /* 0x040fe200078e18ff */
[----:B------:R-:W-:Y:S01]  /*3d10*/  FFMA.FTZ R13, R34, R13, 0.20512372255325317383 ;  /* 0x3e520bf4220d7423 */ /* 0x000fe2000001000d */
[C---:B------:R-:W-:Y:S01]  /*3d20*/  LEA R59, R55.reuse, -R55, 0x4 ;  /* 0x80000037373b7211 */ /* 0x040fe200078e20ff */
[----:B------:R-:W-:Y:S01]  /*3d30*/  FFMA.FTZ R15, R36, R39, -0.16845393180847167969 ;  /* 0xbe2c7f30240f7423 */ /* 0x000fe20000010027 */
[----:B------:R-:W-:Y:S01]  /*3d40*/  SHF.L.U32 R61, R55, 0x4, RZ ;  /* 0x00000004373d7819 */ /* 0x000fe200000006ff */
[----:B------:R-:W-:Y:S01]  /*3d50*/  FFMA.FTZ R12, R33, R12, 0.20512372255325317383 ;  /* 0x3e520bf4210c7423 */ /* 0x000fe2000001000c */
[C---:B------:R-:W-:Y:S01]  /*3d60*/  LEA R63, R55.reuse, R55, 0x4 ;  /* 0x00000037373f7211 */ /* 0x040fe200078e20ff */
[----:B------:R-:W-:Y:S01]  /*3d70*/  FFMA.FTZ R13, R34, R13, -0.24046532809734344482 ;  /* 0xbe763c8b220d7423 */ /* 0x000fe2000001000d */
[----:B------:R-:W-:Y:S01]  /*3d80*/  LEA R95, R55, -R55, 0x5 ;  /* 0x80000037375f7211 */ /* 0x000fe200078e28ff */
[----:B------:R-:W-:-:S02]  /*3d90*/  FFMA.FTZ R15, R36, R15, 0.1716887056827545166 ;  /* 0x3e2fcf2a240f7423 */ /* 0x000fc4000001000f */
[----:B------:R-:W-:Y:S02]  /*3da0*/  FFMA.FTZ R12, R33, R12, -0.24046532809734344482 ;  /* 0xbe763c8b210c7423 */ /* 0x000fe4000001000c */
[----:B------:R-:W-:Y:S02]  /*3db0*/  FFMA.FTZ R13, R34, R13, 0.28857114911079406738 ;  /* 0x3e93bf99220d7423 */ /* 0x000fe4000001000d */
[----:B------:R-:W-:Y:S02]  /*3dc0*/  FFMA.FTZ R32, R31, R32, -0.24046532809734344482 ;  /* 0xbe763c8b1f207423 */ /* 0x000fe40000010020 */
[----:B------:R-:W-:Y:S02]  /*3dd0*/  FFMA.FTZ R15, R36, R15, -0.17900948226451873779 ;  /* 0xbe374e43240f7423 */ /* 0x000fe4000001000f */
[----:B------:R-:W-:Y:S02]  /*3de0*/  FFMA.FTZ R12, R33, R12, 0.28857114911079406738 ;  /* 0x3e93bf99210c7423 */ /* 0x000fe4000001000c */
[----:B------:R-:W-:-:S02]  /*3df0*/  FFMA.FTZ R13, R34, R13, -0.36067417263984680176 ;  /* 0xbeb8aa49220d7423 */ /* 0x000fc4000001000d */
[----:B------:R-:W-:Y:S02]  /*3e00*/  FFMA.FTZ R32, R31, R32, 0.28857114911079406738 ;  /* 0x3e93bf991f207423 */ /* 0x000fe40000010020 */
[----:B------:R-:W-:Y:S02]  /*3e10*/  FFMA.FTZ R15, R36, R15, 0.20512372255325317383 ;  /* 0x3e520bf4240f7423 */ /* 0x000fe4000001000f */
[----:B------:R-:W-:Y:S02]  /*3e20*/  FFMA.FTZ R12, R33, R12, -0.36067417263984680176 ;  /* 0xbeb8aa49210c7423 */ /* 0x000fe4000001000c */
[----:B------:R-:W-:Y:S02]  /*3e30*/  FFMA.FTZ R13, R34, R13, 0.48089820146560668945 ;  /* 0x3ef6384a220d7423 */ /* 0x000fe4000001000d */
[----:B------:R-:W-:Y:S02]  /*3e40*/  FFMA.FTZ R32, R31, R32, -0.36067417263984680176 ;  /* 0xbeb8aa491f207423 */ /* 0x000fe40000010020 */
[----:B------:R-:W-:-:S02]  /*3e50*/  FFMA.FTZ R15, R36, R15, -0.24046532809734344482 ;  /* 0xbe763c8b240f7423 */ /* 0x000fc4000001000f */
[----:B------:R-:W-:Y:S02]  /*3e60*/  FFMA.FTZ R12, R33, R12, 0.48089820146560668945 ;  /* 0x3ef6384a210c7423 */ /* 0x000fe4000001000c */
[----:B------:R-:W-:Y:S02]  /*3e70*/  FFMA.FTZ R13, R34, R13, -0.72134751081466674805 ;  /* 0xbf38aa3b220d7423 */ /* 0x000fe4000001000d */
[----:B------:R-:W-:Y:S02]  /*3e80*/  FFMA.FTZ R32, R31, R32, 0.48089820146560668945 ;  /* 0x3ef6384a1f207423 */ /* 0x000fe40000010020 */
[----:B------:R-:W-:Y:S02]  /*3e90*/  FFMA.FTZ R15, R36, R15, 0.28857114911079406738 ;  /* 0x3e93bf99240f7423 */ /* 0x000fe4000001000f */
[----:B------:R-:W-:Y:S02]  /*3ea0*/  FFMA.FTZ R12, R33, R12, -0.72134751081466674805 ;  /* 0xbf38aa3b210c7423 */ /* 0x000fe4000001000c */
[----:B------:R-:W-:-:S02]  /*3eb0*/  FMUL R13, R34, R13 ;  /* 0x0000000d220d7220 */ /* 0x000fc40000400000 */
[----:B------:R-:W-:Y:S02]  /*3ec0*/  FFMA.FTZ R32, R31, R32, -0.72134751081466674805 ;  /* 0xbf38aa3b1f207423 */ /* 0x000fe40000010020 */
[----:B------:R-:W-:Y:S02]  /*3ed0*/  FFMA.FTZ R15, R36, R15, -0.36067417263984680176 ;  /* 0xbeb8aa49240f7423 */ /* 0x000fe4000001000f */
[----:B------:R-:W-:Y:S02]  /*3ee0*/  FMUL R12, R33, R12 ;  /* 0x0000000c210c7220 */ /* 0x000fe40000400000 */
[----:B------:R-:W-:Y:S02]  /*3ef0*/  FMUL R13, R34, R13 ;  /* 0x0000000d220d7220 */ /* 0x000fe40000400000 */
[----:B------:R-:W-:Y:S02]  /*3f00*/  FMUL R32, R31, R32 ;  /* 0x000000201f207220 */ /* 0x000fe40000400000 */
[----:B------:R-:W-:-:S02]  /*3f10*/  FFMA.FTZ R15, R36, R15, 0.48089820146560668945 ;  /* 0x3ef6384a240f7423 */ /* 0x000fc4000001000f */
[----:B------:R-:W-:Y:S02]  /*3f20*/  FMUL R12, R33, R12 ;  /* 0x0000000c210c7220 */ /* 0x000fe40000400000 */
[----:B------:R-:W-:Y:S02]  /*3f30*/  FFMA.FTZ R13, R34, 1.4426950216293334961, R13 ;  /* 0x3fb8aa3b220d7823 */ /* 0x000fe4000001000d */
[----:B------:R-:W-:Y:S02]  /*3f40*/  FMUL R32, R31, R32 ;  /* 0x000000201f207220 */ /* 0x000fe40000400000 */
[----:B------:R-:W-:Y:S02]  /*3f50*/  FFMA.FTZ R15, R36, R15, -0.72134751081466674805 ;  /* 0xbf38aa3b240f7423 */ /* 0x000fe4000001000f */
[----:B------:R-:W-:Y:S02]  /*3f60*/  FFMA.FTZ R12, R33, 1.4426950216293334961, R12 ;  /* 0x3fb8aa3b210c7823 */ /* 0x000fe4000001000c */
[----:B------:R-:W-:Y:S01]  /*3f70*/  FADD R72, R28, R13 ;  /* 0x0000000d1c487221 */ /* 0x000fe20000000000 */
[----:B------:R-:W-:Y:S01]  /*3f80*/  @P0 MOV R13, 0x7f800000 ;  /* 0x7f800000000d0802 */ /* 0x000fe20000000f00 */
[----:B------:R-:W-:-:S02]  /*3f90*/  FFMA.FTZ R31, R31, 1.4426950216293334961, R32 ;  /* 0x3fb8aa3b1f1f7823 */ /* 0x000fc40000010020 */
[C---:B------:R-:W-:Y:S02]  /*3fa0*/  FMUL R15, R36.reuse, R15 ;  /* 0x0000000f240f7220 */ /* 0x040fe40000400000 */
[----:B------:R-:W-:Y:S01]  /*3fb0*/  FADD R73, R29, R12 ;  /* 0x0000000c1d497221 */ /* 0x000fe20000000000 */
[----:B------:R-:W-:Y:S01]  /*3fc0*/  @P1 MOV R12, 0x7f800000 ;  /* 0x7f800000000c1802 */ /* 0x000fe20000000f00 */
[----:B------:R-:W-:Y:S02]  /*3fd0*/  FMUL R15, R36, R15 ;  /* 0x0000000f240f7220 */ /* 0x000fe40000400000 */
[----:B------:R-:W-:Y:S02]  /*3fe0*/  FADD R2, R2, R31 ;  /* 0x0000001f02027221 */ /* 0x000fe40000000000 */
[----:B------:R-:W-:Y:S01]  /*3ff0*/  @P0 FFMA.FTZ R2, R20, R13, +INF ;  /* 0x7f80000014020423 */ /* 0x000fe2000001000d */
[----:B------:R-:W-:Y:S01]  /*4000*/  @P5 MOV R13, 0x7f800000 ;  /* 0x7f800000000d5802 */ /* 0x000fe20000000f00 */
[----:B------:R-:W-:Y:S01]  /*4010*/  FFMA.FTZ R15, R36, 1.4426950216293334961, R15 ;  /* 0x3fb8aa3b240f7823 */ /* 0x000fe2000001000f */
[----:B------:R-:W-:Y:S01]  /*4020*/  FSETP.NEU.AND P0, PT, R23, RZ, PT ;  /* 0x000000ff1700720b */ /* 0x000fe20003f0d000 */
[----:B------:R-:W-:Y:S01]  /*4030*/  @P1 FFMA.FTZ R72, R21, R12, +INF ;  /* 0x7f80000015481423 */ /* 0x000fe2000001000c */
[----:B------:R-:W-:Y:S01]  /*4040*/  @P4 MOV R12, 0x7f800000 ;  /* 0x7f800000000c4802 */ /* 0x000fe20000000f00 */
[----:B------:R-:W-:Y:S01]  /*4050*/  @P5 FFMA.FTZ R73, R22, R13, +INF ;  /* 0x7f80000016495423 */ /* 0x000fe2000001000d */
[C---:B------:R-:W-:Y:S01]  /*4060*/  SHF.L.U32 R13, R55.reuse, 0x1, RZ ;  /* 0x00000001370d7819 */ /* 0x040fe200000006ff */
[C---:B------:R-:W-:Y:S01]  /*4070*/  IMAD R21, R55.reuse, 0x6, RZ ;  /* 0x0000000637157824 */ /* 0x040fe200078e02ff */
[----:B------:R-:W-:Y:S01]  /*4080*/  LOP3.LUT R20, R4, 0x60, RZ, 0x3c, !PT ;  /* 0x0000006004147812 */ /* 0x000fe200078e3cff */
[----:B------:R-:W-:Y:S01]  /*4090*/  FADD R76, R30, R15 ;  /* 0x0000000f1e4c7221 */ /* 0x000fe20000000000 */
[C---:B------:R-:W-:Y:S01]  /*40a0*/  LEA R30, P5, R55.reuse, R8, 0x2 ;  /* 0x00000008371e7211 */ /* 0x040fe200078a10ff */
[C---:B------:R-:W-:Y:S01]  /*40b0*/  IMAD R47, R55.reuse, 0xa, RZ ;  /* 0x0000000a372f7824 */ /* 0x040fe200078e02ff */
[----:B------:R-:W-:Y:S01]  /*40c0*/  LEA R15, R55, R55, 0x1 ;  /* 0x00000037370f7211 */ /* 0x000fe200078e08ff */
[----:B------:R-:W-:Y:S01]  /*40d0*/  @P4 FFMA.FTZ R76, R23, R12, +INF ;  /* 0x7f800000174c4423 */ /* 0x000fe2000001000c */
[-C--:B------:R-:W-:Y:S01]  /*40e0*/  IADD3 R28, P4, R13, R8.reuse, RZ ;  /* 0x000000080d1c7210 */ /* 0x080fe20007f9e0ff */
[----:B------:R-:W-:Y:S01]  /*40f0*/  IMAD R51, R55, 0xc, RZ ;  /* 0x0000000c37337824 */ /* 0x000fe200078e02ff */
[-C--:B------:R-:W-:Y:S01]  /*4100*/  IADD3 R32, P6, R21, R8.reuse, RZ ;  /* 0x0000000815207210 */ /* 0x080fe20007fde0ff */
[----:B------:R-:W-:Y:S01]  /*4110*/  IMAD R57, R55, 0xe, RZ ;  /* 0x0000000e37397824 */ /* 0x000fe200078e02ff */
[-C--:B------:R-:W-:Y:S01]  /*4120*/  LEA.HI.X.SX32 R31, R13, R9.reuse, 0x1, P5 ;  /* 0x000000090d1f7211 */ /* 0x080fe200028f0eff */
[----:B------:R-:W-:Y:S01]  /*4130*/  IMAD R65, R55, 0x12, RZ ;  /* 0x0000001237417824 */ /* 0x000fe200078e02ff */
[-C--:B------:R-:W-:Y:S01]  /*4140*/  IADD3 R36, P5, R47, R8.reuse, RZ ;  /* 0x000000082f247210 */ /* 0x080fe20007fbe0ff */
[C---:B------:R-:W-:Y:S01]  /*4150*/  IMAD R75, R55.reuse, 0x16, RZ ;  /* 0x00000016374b7824 */ /* 0x040fe200078e02ff */
[CC--:B------:R-:W-:Y:S01]  /*4160*/  LEA.HI.X.SX32 R29, R55.reuse, R9.reuse, 0x1, P4 ;  /* 0x00000009371d7211 */ /* 0x0c0fe200020f0eff */
[----:B------:R-:W-:Y:S01]  /*4170*/  IMAD R69, R55, 0x14, RZ ;  /* 0x0000001437457824 */ /* 0x000fe200078e02ff */
[-C--:B------:R-:W-:Y:S01]  /*4180*/  LEA.HI.X.SX32 R33, R15, R9.reuse, 0x1, P6 ;  /* 0x000000090f217211 */ /* 0x080fe200030f0eff */
[----:B------:R-:W-:Y:S01]  /*4190*/  BAR.SYNC.DEFER_BLOCKING 0x0 ;  /* 0x0000000000007b1d */ /* 0x000fe20000010000 */
[CC--:B------:R-:W-:Y:S01]  /*41a0*/  LEA R34, P4, R55.reuse, R8.reuse, 0x3 ;  /* 0x0000000837227211 */ /* 0x0c0fe200078818ff */
[----:B------:R-:W-:Y:S01]  /*41b0*/  IMAD R49, R55, 0xb, RZ ;  /* 0x0000000b37317824 */ /* 0x000fe200078e02ff */
[-C--:B------:R-:W-:Y:S01]  /*41c0*/  IADD3 R38, P6, R51, R8.reuse, RZ ;  /* 0x0000000833267210 */ /* 0x080fe20007fde0ff */
[----:B------:R-:W-:Y:S01]  /*41d0*/  IMAD R79, R55, 0x18, RZ ;  /* 0x00000018374f7824 */ /* 0x000fe200078e02ff */
[-C--:B------:R-:W-:Y:S01]  /*41e0*/  LEA.HI.X.SX32 R37, R19, R9.reuse, 0x1, P5 ;  /* 0x0000000913257211 */ /* 0x080fe200028f0eff */
[C---:B------:R-:W-:Y:S01]  /*41f0*/  IMAD R83, R55.reuse, 0x1a, RZ ;  /* 0x0000001a37537824 */ /* 0x040fe200078e02ff */
[CC--:B------:R-:W-:Y:S01]  /*4200*/  LEA R42, P5, R55.reuse, R8.reuse, 0x4 ;  /* 0x00000008372a7211 */ /* 0x0c0fe200078a20ff */
[----:B------:R-:W-:Y:S01]  /*4210*/  IMAD R53, R55, 0xd, RZ ;  /* 0x0000000d37357824 */ /* 0x000fe200078e02ff */
[-C--:B------:R-:W-:Y:S01]  /*4220*/  LEA.HI.X.SX32 R35, R17, R9.reuse, 0x1, P4 ;  /* 0x0000000911237211 */ /* 0x080fe200020f0eff */
[----:B------:R-:W-:Y:S01]  /*4230*/  IMAD R87, R55, 0x1c, RZ ;  /* 0x0000001c37577824 */ /* 0x000fe200078e02ff */
[----:B------:R-:W-:Y:S01]  /*4240*/  LEA.HI.X.SX32 R39, R21, R9, 0x1, P6 ;  /* 0x0000000915277211 */ /* 0x000fe200030f0eff */
[C---:B------:R-:W-:Y:S01]  /*4250*/  IMAD R93, R55.reuse, 0x1e, RZ ;  /* 0x0000001e375d7824 */ /* 0x040fe200078e02ff */
[C---:B------:R-:W-:Y:S01]  /*4260*/  LEA R23, R55.reuse, -R55, 0x3 ;  /* 0x8000003737177211 */ /* 0x040fe200078e18ff */
[----:B------:R-:W-:Y:S01]  /*4270*/  IMAD R97, R55, 0x22, RZ ;  /* 0x0000002237617824 */ /* 0x000fe200078e02ff */
[-C--:B------:R-:W-:Y:S01]  /*4280*/  IADD3 R40, P4, R57, R8.reuse, RZ ;  /* 0x0000000839287210 */ /* 0x080fe20007f9e0ff */
[----:B------:R-:W-:Y:S01]  /*4290*/  IMAD R99, R55, 0x24, RZ ;  /* 0x0000002437637824 */ /* 0x000fe200078e02ff */
[-C--:B------:R-:W-:Y:S01]  /*42a0*/  IADD3 R44, P6, R65, R8.reuse, RZ ;  /* 0x00000008412c7210 */ /* 0x080fe20007fde0ff */
[----:B------:R-:W-:Y:S01]  /*42b0*/  IMAD R67, R55, 0x13, RZ ;  /* 0x0000001337437824 */ /* 0x000fe200078e02ff */
[-C--:B------:R-:W-:Y:S01]  /*42c0*/  LEA.HI.X.SX32 R43, R25, R9.reuse, 0x1, P5 ;  /* 0x00000009192b7211 */ /* 0x080fe200028f0eff */
[----:B------:R-:W-:Y:S01]  /*42d0*/  IMAD R101, R55, 0x26, RZ ;  /* 0x0000002637657824 */ /* 0x000fe200078e02ff */
[-C--:B------:R-:W-:Y:S01]  /*42e0*/  IADD3 R48, P5, R75, R8.reuse, RZ ;  /* 0x000000084b307210 */ /* 0x080fe20007fbe0ff */
[----:B------:R-:W-:Y:S01]  /*42f0*/  IMAD R103, R55, 0x28, RZ ;  /* 0x0000002837677824 */ /* 0x000fe200078e02ff */
[-C--:B------:R-:W-:Y:S01]  /*4300*/  LEA.HI.X.SX32 R41, R23, R9.reuse, 0x1, P4 ;  /* 0x0000000917297211 */ /* 0x080fe200020f0eff */
[----:B------:R-:W0:Y:S01]  /*4310*/  LDS.128 R12, [R4] ;  /* 0x00000000040c7984 */ /* 0x000e220000000c00 */
[-C--:B------:R-:W-:Y:S01]  /*4320*/  LEA.HI.X.SX32 R45, R27, R9.reuse, 0x1, P6 ;  /* 0x000000091b2d7211 */ /* 0x080fe200030f0eff */
[----:B------:R-:W-:Y:S01]  /*4330*/  IMAD R71, R55, 0x15, RZ ;  /* 0x0000001537477824 */ /* 0x000fe200078e02ff */
[-C--:B------:R-:W-:Y:S01]  /*4340*/  IADD3 R46, P4, R69, R8.reuse, RZ ;  /* 0x00000008452e7210 */ /* 0x080fe20007f9e0ff */
[----:B------:R-:W1:Y:S01]  /*4350*/  LDS.128 R16, [R16] ;  /* 0x0000000010107984 */ /* 0x000e620000000c00 */
[----:B------:R-:W-:Y:S01]  /*4360*/  FSETP.NEU.AND P1, PT, R22, RZ, PT ;  /* 0x000000ff1600720b */ /* 0x000fe20003f2d000 */
[----:B------:R-:W-:Y:S01]  /*4370*/  IMAD R105, R55, 0x2a, RZ ;  /* 0x0000002a37697824 */ /* 0x000fe200078e02ff */
[-C--:B------:R-:W-:Y:S01]  /*4380*/  IADD3 R50, P6, R79, R8.reuse, RZ ;  /* 0x000000084f327210 */ /* 0x080fe20007fde0ff */
[----:B------:R-:W2:Y:S01]  /*4390*/  LDS.128 R24, [R24] ;  /* 0x0000000018187984 */ /* 0x000ea20000000c00 */
[-C--:B------:R-:W-:Y:S01]  /*43a0*/  LEA.HI.X.SX32 R49, R49, R9.reuse, 0x1, P5 ;  /* 0x0000000931317211 */ /* 0x080fe200028f0eff */
[----:B------:R-:W-:Y:S01]  /*43b0*/  IMAD R107, R55, 0x2c, RZ ;  /* 0x0000002c376b7824 */ /* 0x000fe200078e02ff */
[-C--:B------:R-:W-:Y:S01]  /*43c0*/  IADD3 R54, P5, R83, R8.reuse, RZ ;  /* 0x0000000853367210 */ /* 0x080fe20007fbe0ff */
[----:B------:R-:W3:Y:S01]  /*43d0*/  LDS.128 R20, [R20] ;  /* 0x0000000014147984 */ /* 0x000ee20000000c00 */
[-C--:B------:R-:W-:Y:S01]  /*43e0*/  LEA.HI.X.SX32 R47, R47, R9.reuse, 0x1, P4 ;  /* 0x000000092f2f7211 */ /* 0x080fe200020f0eff */
[C---:B------:R-:W-:Y:S01]  /*43f0*/  IMAD R77, R55.reuse, 0x17, RZ ;  /* 0x00000017374d7824 */ /* 0x040fe200078e02ff */
[CC--:B------:R-:W-:Y:S01]  /*4400*/  LEA R52, P4, R55.reuse, R8.reuse, 0x5 ;  /* 0x0000000837347211 */ /* 0x0c0fe200078828ff */
[----:B------:R-:W-:Y:S01]  /*4410*/  IMAD R109, R55, 0x2e, RZ ;  /* 0x0000002e376d7824 */ /* 0x000fe200078e02ff */
[-C--:B------:R-:W-:Y:S01]  /*4420*/  LEA.HI.X.SX32 R51, R51, R9.reuse, 0x1, P6 ;  /* 0x0000000933337211 */ /* 0x080fe200030f0eff */
[----:B------:R-:W-:Y:S01]  /*4430*/  IMAD R111, R55, 0x30, RZ ;  /* 0x00000030376f7824 */ /* 0x000fe200078e02ff */
[-C--:B------:R-:W-:Y:S01]  /*4440*/  IADD3 R56, P6, R87, R8.reuse, RZ ;  /* 0x0000000857387210 */ /* 0x080fe20007fde0ff */
[C---:B------:R-:W-:Y:S01]  /*4450*/  IMAD R81, R55.reuse, 0x19, RZ ;  /* 0x0000001937517824 */ /* 0x040fe200078e02ff */
[----:B------:R-:W-:Y:S01]  /*4460*/  FSEL R72, R72, -INF , P2 ;  /* 0xff80000048487808 */ /* 0x000fe20001000000 */
[----:B------:R-:W-:Y:S01]  /*4470*/  IMAD R113, R55, 0x32, RZ ;  /* 0x0000003237717824 */ /* 0x000fe200078e02ff */
[----:B------:R-:W-:Y:S01]  /*4480*/  LEA.HI.X.SX32 R57, R57, R9, 0x1, P6 ;  /* 0x0000000939397211 */ /* 0x000fe200030f0eff */
[----:B------:R-:W-:Y:S01]  /*4490*/  IMAD R115, R55, 0x34, RZ ;  /* 0x0000003437737824 */ /* 0x000fe200078e02ff */
[----:B------:R-:W-:Y:S01]  /*44a0*/  IADD3 R60, P6, R97, R8, RZ ;  /* 0x00000008613c7210 */ /* 0x000fe20007fde0ff */
[----:B------:R-:W-:Y:S01]  /*44b0*/  IMAD R85, R55, 0x1b, RZ ;  /* 0x0000001b37557824 */ /* 0x000fe200078e02ff */
[----:B------:R-:W-:Y:S01]  /*44c0*/  FSEL R73, R73, -INF , P1 ;  /* 0xff80000049497808 */ /* 0x000fe20000800000 */
[C---:B------:R-:W-:Y:S01]  /*44d0*/  IMAD R117, R55.reuse, 0x36, RZ ;  /* 0x0000003637757824 */ /* 0x040fe200078e02ff */
[----:B------:R-:W-:Y:S01]  /*44e0*/  FSEL R76, R76, -INF , P0 ;  /* 0xff8000004c4c7808 */ /* 0x000fe20000000000 */
[----:B------:R-:W-:-:S02]  /*44f0*/  IMAD R119, R55, 0x38, RZ ;  /* 0x0000003837777824 */ /* 0x000fc400078e02ff */
[C---:B------:R-:W-:Y:S02]  /*4500*/  IMAD R89, R55.reuse, 0x1d, RZ ;  /* 0x0000001d37597824 */ /* 0x040fe400078e02ff */
[C---:B------:R-:W-:Y:S02]  /*4510*/  IMAD R121, R55.reuse, 0x3a, RZ ;  /* 0x0000003a37797824 */ /* 0x040fe400078e02ff */
[C---:B------:R-:W-:Y:S02]  /*4520*/  IMAD R123, R55.reuse, 0x3c, RZ ;  /* 0x0000003c377b7824 */ /* 0x040fe400078e02ff */
[----:B------:R-:W-:Y:S01]  /*4530*/  IMAD R125, R55, 0x3e, RZ ;  /* 0x0000003e377d7824 */ /* 0x000fe200078e02ff */
[-C--:B------:R-:W-:Y:S01]  /*4540*/  LEA.HI.X.SX32 R55, R53, R9.reuse, 0x1, P5 ;  /* 0x0000000935377211 */ /* 0x080fe200028f0eff */
[----:B0-----:R1:W-:Y:S01]  /*4550*/  STG.E.U16 [R8.64], R12 ;  /* 0x0000000c08007986 */ /* 0x0013e2000c101504 */
[----:B------:R-:W-:Y:S01]  /*4560*/  IADD3 R58, P5, R93, R8, RZ ;  /* 0x000000085d3a7210 */ /* 0x000fe20007fbe0ff */
[----:B------:R-:W-:Y:S01]  /*4570*/  FFMA R6, R73, 0.69314718246459960938, R6 ;  /* 0x3f31721849067823 */ /* 0x000fe20000000006 */
[----:B------:R-:W-:-:S02]  /*4580*/  LEA.HI.X.SX32 R53, R61, R9, 0x1, P4 ;  /* 0x000000093d357211 */ /* 0x000fc400020f0eff */
[-C--:B------:R-:W-:Y:S02]  /*4590*/  LEA.HI.X.SX32 R59, R59, R9.reuse, 0x1, P5 ;  /* 0x000000093b3b7211 */ /* 0x080fe400028f0eff */
[-C--:B------:R-:W-:Y:S02]  /*45a0*/  IADD3 R62, P5, R99, R8.reuse, RZ ;  /* 0x00000008633e7210 */ /* 0x080fe40007fbe0ff */
[-C--:B------:R-:W-:Y:S02]  /*45b0*/  IADD3 R64, P4, R101, R8.reuse, RZ ;  /* 0x0000000865407210 */ /* 0x080fe40007f9e0ff */
[-C--:B------:R-:W-:Y:S02]  /*45c0*/  LEA.HI.X.SX32 R61, R63, R9.reuse, 0x1, P6 ;  /* 0x000000093f3d7211 */ /* 0x080fe400030f0eff */
[----:B------:R-:W-:Y:S02]  /*45d0*/  IADD3 R66, P6, R103, R8, RZ ;  /* 0x0000000867427210 */ /* 0x000fe40007fde0ff */
[----:B------:R-:W-:-:S02]  /*45e0*/  LEA.HI.X.SX32 R63, R65, R9, 0x1, P5 ;  /* 0x00000009413f7211 */ /* 0x000fc400028f0eff */
[-C--:B------:R-:W-:Y:S02]  /*45f0*/  IADD3 R68, P5, R105, R8.reuse, RZ ;  /* 0x0000000869447210 */ /* 0x080fe40007fbe0ff */
[-C--:B------:R-:W-:Y:S02]  /*4600*/  LEA.HI.X.SX32 R65, R67, R9.reuse, 0x1, P4 ;  /* 0x0000000943417211 */ /* 0x080fe400020f0eff */
[----:B------:R-:W-:Y:S02]  /*4610*/  IADD3 R70, P4, R107, R8, RZ ;  /* 0x000000086b467210 */ /* 0x000fe40007f9e0ff */
[-C--:B------:R-:W-:Y:S02]  /*4620*/  LEA.HI.X.SX32 R67, R69, R9.reuse, 0x1, P6 ;  /* 0x0000000945437211 */ /* 0x080fe400030f0eff */
[-C--:B------:R-:W-:Y:S02]  /*4630*/  LEA.HI.X.SX32 R69, R71, R9.reuse, 0x1, P5 ;  /* 0x0000000947457211 */ /* 0x080fe400028f0eff */
[----:B------:R-:W-:-:S02]  /*4640*/  LEA.HI.X.SX32 R71, R75, R9, 0x1, P4 ;  /* 0x000000094b477211 */ /* 0x000fc400020f0eff */
[-C--:B------:R-:W-:Y:S02]  /*4650*/  IADD3 R74, P6, R109, R8.reuse, RZ ;  /* 0x000000086d4a7210 */ /* 0x080fe40007fde0ff */
[-C--:B------:R-:W-:Y:S02]  /*4660*/  IADD3 R78, P5, R111, R8.reuse, RZ ;  /* 0x000000086f4e7210 */ /* 0x080fe40007fbe0ff */
        /* <DEDUP_REMOVED lines=13> */
[----:B------:R-:W-:Y:S02]  /*4740*/  PRMT R4, R12, 0x7632, R4 ;  /* 0x000076320c047816 */ /* 0x000fe40000000004 */
[-C--:B------:R-:W-:Y:S02]  /*4750*/  LEA.HI.X.SX32 R89, R89, R9.reuse, 0x1, P6 ;  /* 0x0000000959597211 */ /* 0x080fe400030f0eff */
[-C--:B------:R-:W-:Y:S01]  /*4760*/  LEA.HI.X.SX32 R93, R93, R9.reuse, 0x1, P5 ;  /* 0x000000095d5d7211 */ /* 0x080fe200028f0eff */
[----:B------:R0:W-:Y:S01]  /*4770*/  STG.E.U16 [R28.64], R4 ;  /* 0x000000041c007986 */ /* 0x0001e2000c101504 */
[----:B------:R-:W-:-:S02]  /*4780*/  LEA.HI.X.SX32 R95, R95, R9, 0x1, P4 ;  /* 0x000000095f5f7211 */ /* 0x000fc400020f0eff */
[----:B-1----:R-:W-:Y:S01]  /*4790*/  PRMT R9, R16, 0x7632, R9 ;  /* 0x0000763210097816 */ /* 0x002fe20000000009 */
[----:B------:R3:W-:Y:S01]  /*47a0*/  STG.E.U16 [R30.64], R16 ;  /* 0x000000101e007986 */ /* 0x0007e2000c101504 */
[----:B--2---:R-:W-:-:S03]  /*47b0*/  PRMT R8, R25, 0x7632, R8 ;  /* 0x0000763219087816 */ /* 0x004fc60000000008 */
[----:B------:R1:W-:Y:S01]  /*47c0*/  STG.E.U16 [R32.64], R9 ;  /* 0x0000000920007986 */ /* 0x0003e2000c101504 */
[----:B0-----:R-:W-:-:S03]  /*47d0*/  PRMT R29, R24, 0x7632, R29 ;  /* 0x00007632181d7816 */ /* 0x001fc6000000001d */
[----:B------:R0:W-:Y:S01]  /*47e0*/  STG.E.U16 [R34.64], R24 ;  /* 0x0000001822007986 */ /* 0x0001e2000c101504 */
[----:B------:R-:W-:Y:S02]  /*47f0*/  PRMT R4, R17, 0x7632, R4 ;  /* 0x0000763211047816 */ /* 0x000fe40000000004 */
[----:B---3--:R-:W-:Y:S01]  /*4800*/  PRMT R31, R20, 0x7632, R31 ;  /* 0x00007632141f7816 */ /* 0x008fe2000000001f */
[----:B------:R2:W-:Y:S01]  /*4810*/  STG.E.U16 [R36.64], R29 ;  /* 0x0000001d24007986 */ /* 0x0005e2000c101504 */
[----:B------:R-:W-:Y:S02]  /*4820*/  PRMT R30, R14, 0x7632, R30 ;  /* 0x000076320e1e7816 */ /* 0x000fe4000000001e */
[----:B-1----:R-:W-:Y:S01]  /*4830*/  PRMT R33, R13, 0x7632, R33 ;  /* 0x000076320d217816 */ /* 0x002fe20000000021 */
[----:B------:R-:W-:Y:S01]  /*4840*/  STG.E.U16 [R38.64], R20 ;  /* 0x0000001426007986 */ /* 0x000fe2000c101504 */
[----:B------:R-:W-:Y:S02]  /*4850*/  PRMT R32, R18, 0x7632, R32 ;  /* 0x0000763212207816 */ /* 0x000fe40000000020 */
[----:B------:R-:W-:Y:S01]  /*4860*/  FSEL R9, R2, -INF , P3 ;  /* 0xff80000002097808 */ /* 0x000fe20001800000 */
[----:B------:R1:W-:Y:S01]  /*4870*/  STG.E.U16 [R40.64], R31 ;  /* 0x0000001f28007986 */ /* 0x0003e2000c101504 */
[----:B0-----:R-:W-:-:S02]  /*4880*/  PRMT R34, R26, 0x7632, R34 ;  /* 0x000076321a227816 */ /* 0x001fc40000000022 */
[----:B------:R-:W-:Y:S01]  /*4890*/  SHF.L.U32 R2, R3, 0x2, RZ ;  /* 0x0000000203027819 */ /* 0x000fe200000006ff */
[----:B------:R0:W-:Y:S01]  /*48a0*/  STG.E.U16 [R42.64], R13 ;  /* 0x0000000d2a007986 */ /* 0x0001e2000c101504 */
[----:B--2---:R-:W-:Y:S01]  /*48b0*/  PRMT R29, R21, 0x7632, R29 ;  /* 0x00007632151d7816 */ /* 0x004fe2000000001d */
[----:B------:R-:W-:Y:S01]  /*48c0*/  IMAD.HI R3, R3, 0x4, RZ ;  /* 0x0000000403037827 */ /* 0x000fe200078e02ff */
[----:B------:R-:W-:Y:S01]  /*48d0*/  PRMT R37, R22, 0x7632, R37 ;  /* 0x0000763216257816 */ /* 0x000fe20000000025 */
[----:B------:R2:W-:Y:S04]  /*48e0*/  STG.E.U16 [R44.64], R33 ;  /* 0x000000212c007986 */ /* 0x0005e8000c101504 */
[----:B------:R3:W-:Y:S01]  /*48f0*/  STG.E.U16 [R46.64], R17 ;  /* 0x000000112e007986 */ /* 0x0007e2000c101504 */
[----:B-1----:R-:W-:-:S03]  /*4900*/  PRMT R40, R15, 0x7632, R40 ;  /* 0x000076320f287816 */ /* 0x002fc60000000028 */
[----:B------:R-:W-:Y:S01]  /*4910*/  STG.E.U16 [R48.64], R4 ;  /* 0x0000000430007986 */ /* 0x000fe2000c101504 */
[----:B0-----:R-:W-:Y:S02]  /*4920*/  PRMT R42, R19, 0x7632, R42 ;  /* 0x00007632132a7816 */ /* 0x001fe4000000002a */
[----:B------:R-:W-:Y:S01]  /*4930*/  SHF.L.U32 R13, R5, 0x2, RZ ;  /* 0x00000002050d7819 */ /* 0x000fe200000006ff */
[----:B------:R-:W-:Y:S01]  /*4940*/  STG.E.U16 [R50.64], R25 ;  /* 0x0000001932007986 */ /* 0x000fe2000c101504 */
[----:B--2---:R-:W-:Y:S02]  /*4950*/  PRMT R44, R27, 0x7632, R44 ;  /* 0x000076321b2c7816 */ /* 0x004fe4000000002c */
[----:B------:R-:W-:Y:S01]  /*4960*/  IADD3 R2, P0, P1, R13, c[0x0][0x180], R2 ;  /* 0x000060000d027a10 */ /* 0x000fe2000791e002 */
[----:B------:R0:W-:Y:S01]  /*4970*/  STG.E.U16 [R54.64], R8 ;  /* 0x0000000836007986 */ /* 0x0001e2000c101504 */
[----:B---3--:R-:W-:-:S03]  /*4980*/  PRMT R47, R23, 0x7632, R47 ;  /* 0x00007632172f7816 */ /* 0x008fc6000000002f */
[----:B------:R-:W-:Y:S04]  /*4990*/  STG.E.U16 [R56.64], R21 ;  /* 0x0000001538007986 */ /* 0x000fe8000c101504 */
[----:B------:R-:W-:Y:S04]  /*49a0*/  STG.E.U16 [R58.64], R29 ;  /* 0x0000001d3a007986 */ /* 0x000fe8000c101504 */
[----:B------:R-:W-:Y:S01]  /*49b0*/  STG.E.U16 [R52.64], R14 ;  /* 0x0000000e34007986 */ /* 0x000fe2000c101504 */
[----:B0-----:R-:W-:Y:S02]  /*49c0*/  FFMA R8, R9, 0.69314718246459960938, R0 ;  /* 0x3f31721809087823 */ /* 0x001fe40000000000 */
[----:B------:R-:W-:Y:S01]  /*49d0*/  FFMA R9, R72, 0.69314718246459960938, R7 ;  /* 0x3f31721848097823 */ /* 0x000fe20000000007 */
[----:B------:R-:W-:Y:S01]  /*49e0*/  STG.E.U16 [R60.64], R30 ;  /* 0x0000001e3c007986 */ /* 0x000fe2000c101504 */
[----:B------:R-:W-:-:S02]  /*49f0*/  FFMA R7, R76, 0.69314718246459960938, R91 ;  /* 0x3f3172184c077823 */ /* 0x000fc4000000005b */
[----:B------:R-:W-:Y:S01]  /*4a00*/  IMAD.HI R0, R5, 0x4, RZ ;  /* 0x0000000405007827 */ /* 0x000fe200078e02ff */
[----:B------:R-:W-:Y:S04]  /*4a10*/  STG.E.U16 [R62.64], R18 ;  /* 0x000000123e007986 */ /* 0x000fe8000c101504 */
[----:B------:R-:W-:Y:S01]  /*4a20*/  STG.E.U16 [R64.64], R32 ;  /* 0x0000002040007986 */ /* 0x000fe2000c101504 */
[----:B------:R-:W-:-:S03]  /*4a30*/  IADD3.X R3, R0, c[0x0][0x184], R3, P0, P1 ;  /* 0x0000610000037a10 */ /* 0x000fc600007e2403 */
[----:B------:R-:W-:Y:S04]  /*4a40*/  STG.E.U16 [R66.64], R26 ;  /* 0x0000001a42007986 */ /* 0x000fe8000c101504 */
        /* <DEDUP_REMOVED lines=11> */
[----:B------:R-:W-:Y:S06]  /*4b00*/  BAR.SYNC.DEFER_BLOCKING 0x0 ;  /* 0x0000000000007b1d */ /* 0x000fec0000010000 */
[----:B------:R-:W-:Y:S04]  /*4b10*/  STS.64 [R10], R8 ;  /* 0x000000080a007388 */ /* 0x000fe80000000a00 */
[----:B------:R-:W-:Y:S04]  /*4b20*/  STS.64 [R10+0x100], R6 ;  /* 0x000100060a007388 */ /* 0x000fe80000000a00 */
[----:B------:R-:W-:Y:S06]  /*4b30*/  BAR.SYNC.DEFER_BLOCKING 0x0 ;  /* 0x0000000000007b1d */ /* 0x000fec0000010000 */
[----:B------:R-:W0:Y:S04]  /*4b40*/  LDS R11, [R11] ;  /* 0x000000000b0b7984 */ /* 0x000e280000000800 */
[----:B0-----:R-:W-:Y:S01]  /*4b50*/  STG.E [R2.64], R11 ;  /* 0x0000000b02007986 */ /* 0x001fe2000c101904 */
[----:B------:R-:W-:Y:S05]  /*4b60*/  EXIT ;  /* 0x000000000000794d */ /* 0x000fea0003800000 */
.L_x_3:
[----:B------:R-:W-:-:S00]  /*4b70*/  BRA `(.L_x_3) ;  /* 0xfffffff000007947 */ /* 0x000fc0000383ffff */
[----:B------:R-:W-:-:S00]  /*4b80*/  NOP ;  /* 0x0000000000007918 */ /* 0x000fc00000000000 */
[----:B------:R-:W-:-:S00]  /*4b90*/  NOP ;  /* 0x0000000000007918 */ /* 0x000fc00000000000 */
[----:B------:R-:W-:-:S00]  /*4ba0*/  NOP ;  /* 0x0000000000007918 */ /* 0x000fc00000000000 */
[----:B------:R-:W-:-:S00]  /*4bb0*/  NOP ;  /* 0x0000000000007918 */ /* 0x000fc00000000000 */
[----:B------:R-:W-:-:S00]  /*4bc0*/  NOP ;  /* 0x0000000000007918 */ /* 0x000fc00000000000 */
[----:B------:R-:W-:-:S00]  /*4bd0*/  NOP ;  /* 0x0000000000007918 */ /* 0x000fc00000000000 */
[----:B------:R-:W-:-:S00]  /*4be0*/  NOP ;  /* 0x0000000000007918 */ /* 0x000fc00000000000 */
[----:B------:R-:W-:-:S00]  /*4bf0*/  NOP ;  /* 0x0000000000007918 */ /* 0x000fc00000000000 */
.L_x_4:


//--------------------- .nv.global.init           --------------------------
	.section	.nv.global.init,"aw",@progbits
.nv.global.init:
	.type		_$_str,@object
	.size		_$_str,(.L_0 - _$_str)
_$_str:
        /*0000*/ 	.byte	0x5f, 0x5f, 0x43, 0x55, 0x44, 0x41, 0x5f, 0x46, 0x54, 0x5a, 0x00
.L_0:


//--------------------- .nv.shared.attn_fwd       --------------------------
	.section	.nv.shared.attn_fwd,"aw",@nobits
	.sectionflags	@""
	.align	16
